//
// Generated by NVIDIA NVVM Compiler
//
// Compiler Build ID: CL-36424714
// Cuda compilation tools, release 13.0, V13.0.88
// Based on NVVM 20.0.0
//

.version 9.0
.target sm_100
.address_size 64

	// .globl	_Z31matrixMulKernel_1thread1elementiiiPKfS0_Pf

.visible .entry _Z31matrixMulKernel_1thread1elementiiiPKfS0_Pf(
	.param .u32 _Z31matrixMulKernel_1thread1elementiiiPKfS0_Pf_param_0,
	.param .u32 _Z31matrixMulKernel_1thread1elementiiiPKfS0_Pf_param_1,
	.param .u32 _Z31matrixMulKernel_1thread1elementiiiPKfS0_Pf_param_2,
	.param .u64 .ptr .align 1 _Z31matrixMulKernel_1thread1elementiiiPKfS0_Pf_param_3,
	.param .u64 .ptr .align 1 _Z31matrixMulKernel_1thread1elementiiiPKfS0_Pf_param_4,
	.param .u64 .ptr .align 1 _Z31matrixMulKernel_1thread1elementiiiPKfS0_Pf_param_5
)
{
	.reg .pred 	%p<13>;
	.reg .b32 	%r<41>;
	.reg .b32 	%f<68>;
	.reg .b64 	%rd<53>;

	ld.param.u32 	%r20, [_Z31matrixMulKernel_1thread1elementiiiPKfS0_Pf_param_0];
	ld.param.u32 	%r18, [_Z31matrixMulKernel_1thread1elementiiiPKfS0_Pf_param_1];
	ld.param.u32 	%r19, [_Z31matrixMulKernel_1thread1elementiiiPKfS0_Pf_param_2];
	ld.param.u64 	%rd7, [_Z31matrixMulKernel_1thread1elementiiiPKfS0_Pf_param_3];
	ld.param.u64 	%rd8, [_Z31matrixMulKernel_1thread1elementiiiPKfS0_Pf_param_4];
	ld.param.u64 	%rd6, [_Z31matrixMulKernel_1thread1elementiiiPKfS0_Pf_param_5];
	cvta.to.global.u64 	%rd1, %rd8;
	cvta.to.global.u64 	%rd2, %rd7;
	mov.u32 	%r21, %ctaid.y;
	mov.u32 	%r22, %ntid.y;
	mov.u32 	%r23, %tid.y;
	mad.lo.s32 	%r1, %r21, %r22, %r23;
	mov.u32 	%r24, %ctaid.x;
	mov.u32 	%r25, %ntid.x;
	mov.u32 	%r26, %tid.x;
	mad.lo.s32 	%r2, %r24, %r25, %r26;
	setp.ge.s32 	%p1, %r1, %r20;
	setp.ge.s32 	%p2, %r2, %r19;
	or.pred  	%p3, %p1, %p2;
	@%p3 bra 	$L__BB0_14;
	setp.lt.s32 	%p4, %r18, 1;
	mov.f32 	%f67, 0f00000000;
	@%p4 bra 	$L__BB0_13;
	mul.lo.s32 	%r3, %r18, %r1;
	and.b32  	%r4, %r18, 7;
	setp.lt.u32 	%p5, %r18, 8;
	mov.f32 	%f67, 0f00000000;
	mov.b32 	%r39, 0;
	@%p5 bra 	$L__BB0_5;
	and.b32  	%r39, %r18, 2147483640;
	neg.s32 	%r37, %r39;
	shl.b32 	%r7, %r19, 3;
	mul.wide.u32 	%rd9, %r3, 4;
	add.s64 	%rd10, %rd9, %rd2;
	add.s64 	%rd52, %rd10, 16;
	mov.f32 	%f67, 0f00000000;
	mul.wide.s32 	%rd13, %r19, 4;
	mov.u32 	%r36, %r2;
$L__BB0_4:
	.pragma "nounroll";
	ld.global.f32 	%f17, [%rd52+-16];
	mul.wide.s32 	%rd11, %r36, 4;
	add.s64 	%rd12, %rd1, %rd11;
	ld.global.f32 	%f18, [%rd12];
	fma.rn.f32 	%f19, %f17, %f18, %f67;
	ld.global.f32 	%f20, [%rd52+-12];
	add.s64 	%rd14, %rd12, %rd13;
	ld.global.f32 	%f21, [%rd14];
	fma.rn.f32 	%f22, %f20, %f21, %f19;
	ld.global.f32 	%f23, [%rd52+-8];
	add.s64 	%rd15, %rd14, %rd13;
	ld.global.f32 	%f24, [%rd15];
	fma.rn.f32 	%f25, %f23, %f24, %f22;
	ld.global.f32 	%f26, [%rd52+-4];
	add.s64 	%rd16, %rd15, %rd13;
	ld.global.f32 	%f27, [%rd16];
	fma.rn.f32 	%f28, %f26, %f27, %f25;
	ld.global.f32 	%f29, [%rd52];
	add.s64 	%rd17, %rd16, %rd13;
	ld.global.f32 	%f30, [%rd17];
	fma.rn.f32 	%f31, %f29, %f30, %f28;
	ld.global.f32 	%f32, [%rd52+4];
	add.s64 	%rd18, %rd17, %rd13;
	ld.global.f32 	%f33, [%rd18];
	fma.rn.f32 	%f34, %f32, %f33, %f31;
	ld.global.f32 	%f35, [%rd52+8];
	add.s64 	%rd19, %rd18, %rd13;
	ld.global.f32 	%f36, [%rd19];
	fma.rn.f32 	%f37, %f35, %f36, %f34;
	ld.global.f32 	%f38, [%rd52+12];
	add.s64 	%rd20, %rd19, %rd13;
	ld.global.f32 	%f39, [%rd20];
	fma.rn.f32 	%f67, %f38, %f39, %f37;
	add.s32 	%r37, %r37, 8;
	add.s32 	%r36, %r36, %r7;
	add.s64 	%rd52, %rd52, 32;
	setp.ne.s32 	%p6, %r37, 0;
	@%p6 bra 	$L__BB0_4;
$L__BB0_5:
	setp.eq.s32 	%p7, %r4, 0;
	@%p7 bra 	$L__BB0_13;
	and.b32  	%r13, %r18, 3;
	setp.lt.u32 	%p8, %r4, 4;
	@%p8 bra 	$L__BB0_8;
	add.s32 	%r28, %r39, %r3;
	mul.wide.u32 	%rd21, %r28, 4;
	add.s64 	%rd22, %rd2, %rd21;
	ld.global.f32 	%f41, [%rd22];
	mad.lo.s32 	%r29, %r39, %r19, %r2;
	mul.wide.s32 	%rd23, %r29, 4;
	add.s64 	%rd24, %rd1, %rd23;
	ld.global.f32 	%f42, [%rd24];
	fma.rn.f32 	%f43, %f41, %f42, %f67;
	cvt.u64.u32 	%rd25, %r3;
	cvt.u64.u32 	%rd26, %r39;
	add.s64 	%rd27, %rd26, %rd25;
	shl.b64 	%rd28, %rd27, 2;
	add.s64 	%rd29, %rd2, %rd28;
	ld.global.f32 	%f44, [%rd29+4];
	mul.wide.s32 	%rd30, %r19, 4;
	add.s64 	%rd31, %rd24, %rd30;
	ld.global.f32 	%f45, [%rd31];
	fma.rn.f32 	%f46, %f44, %f45, %f43;
	ld.global.f32 	%f47, [%rd29+8];
	add.s64 	%rd32, %rd31, %rd30;
	ld.global.f32 	%f48, [%rd32];
	fma.rn.f32 	%f49, %f47, %f48, %f46;
	ld.global.f32 	%f50, [%rd29+12];
	add.s64 	%rd33, %rd32, %rd30;
	ld.global.f32 	%f51, [%rd33];
	fma.rn.f32 	%f67, %f50, %f51, %f49;
	add.s32 	%r39, %r39, 4;
$L__BB0_8:
	setp.eq.s32 	%p9, %r13, 0;
	@%p9 bra 	$L__BB0_13;
	setp.eq.s32 	%p10, %r13, 1;
	@%p10 bra 	$L__BB0_11;
	add.s32 	%r30, %r39, %r3;
	mul.wide.u32 	%rd34, %r30, 4;
	add.s64 	%rd35, %rd2, %rd34;
	ld.global.f32 	%f53, [%rd35];
	mad.lo.s32 	%r31, %r39, %r19, %r2;
	mul.wide.s32 	%rd36, %r31, 4;
	add.s64 	%rd37, %rd1, %rd36;
	ld.global.f32 	%f54, [%rd37];
	fma.rn.f32 	%f55, %f53, %f54, %f67;
	cvt.u64.u32 	%rd38, %r3;
	cvt.u64.u32 	%rd39, %r39;
	add.s64 	%rd40, %rd39, %rd38;
	shl.b64 	%rd41, %rd40, 2;
	add.s64 	%rd42, %rd2, %rd41;
	ld.global.f32 	%f56, [%rd42+4];
	mul.wide.s32 	%rd43, %r19, 4;
	add.s64 	%rd44, %rd37, %rd43;
	ld.global.f32 	%f57, [%rd44];
	fma.rn.f32 	%f67, %f56, %f57, %f55;
	add.s32 	%r39, %r39, 2;
$L__BB0_11:
	and.b32  	%r32, %r18, 1;
	setp.eq.b32 	%p11, %r32, 1;
	not.pred 	%p12, %p11;
	@%p12 bra 	$L__BB0_13;
	add.s32 	%r33, %r39, %r3;
	mul.wide.u32 	%rd45, %r33, 4;
	add.s64 	%rd46, %rd2, %rd45;
	ld.global.f32 	%f58, [%rd46];
	mad.lo.s32 	%r34, %r39, %r19, %r2;
	mul.wide.s32 	%rd47, %r34, 4;
	add.s64 	%rd48, %rd1, %rd47;
	ld.global.f32 	%f59, [%rd48];
	fma.rn.f32 	%f67, %f58, %f59, %f67;
$L__BB0_13:
	mad.lo.s32 	%r35, %r19, %r1, %r2;
	cvta.to.global.u64 	%rd49, %rd6;
	mul.wide.s32 	%rd50, %r35, 4;
	add.s64 	%rd51, %rd49, %rd50;
	st.global.f32 	[%rd51], %f67;
$L__BB0_14:
	ret;

}
	// .globl	_Z27matrixMulKernel_1thread1rowiiiPKfS0_Pf
.visible .entry _Z27matrixMulKernel_1thread1rowiiiPKfS0_Pf(
	.param .u32 _Z27matrixMulKernel_1thread1rowiiiPKfS0_Pf_param_0,
	.param .u32 _Z27matrixMulKernel_1thread1rowiiiPKfS0_Pf_param_1,
	.param .u32 _Z27matrixMulKernel_1thread1rowiiiPKfS0_Pf_param_2,
	.param .u64 .ptr .align 1 _Z27matrixMulKernel_1thread1rowiiiPKfS0_Pf_param_3,
	.param .u64 .ptr .align 1 _Z27matrixMulKernel_1thread1rowiiiPKfS0_Pf_param_4,
	.param .u64 .ptr .align 1 _Z27matrixMulKernel_1thread1rowiiiPKfS0_Pf_param_5
)
{
	.reg .pred 	%p<21>;
	.reg .b32 	%r<102>;
	.reg .b32 	%f<67>;
	.reg .b64 	%rd<82>;

	ld.param.u32 	%r55, [_Z27matrixMulKernel_1thread1rowiiiPKfS0_Pf_param_0];
	ld.param.u32 	%r53, [_Z27matrixMulKernel_1thread1rowiiiPKfS0_Pf_param_1];
	ld.param.u32 	%r54, [_Z27matrixMulKernel_1thread1rowiiiPKfS0_Pf_param_2];
	ld.param.u64 	%rd11, [_Z27matrixMulKernel_1thread1rowiiiPKfS0_Pf_param_3];
	ld.param.u64 	%rd12, [_Z27matrixMulKernel_1thread1rowiiiPKfS0_Pf_param_4];
	ld.param.u64 	%rd13, [_Z27matrixMulKernel_1thread1rowiiiPKfS0_Pf_param_5];
	cvta.to.global.u64 	%rd1, %rd12;
	cvta.to.global.u64 	%rd2, %rd11;
	cvta.to.global.u64 	%rd3, %rd13;
	mov.u32 	%r56, %ctaid.y;
	mov.u32 	%r57, %ntid.y;
	mov.u32 	%r58, %tid.y;
	mad.lo.s32 	%r1, %r56, %r57, %r58;
	setp.ge.s32 	%p1, %r1, %r55;
	setp.lt.s32 	%p2, %r54, 1;
	or.pred  	%p3, %p1, %p2;
	@%p3 bra 	$L__BB1_26;
	setp.lt.s32 	%p4, %r53, 1;
	mul.lo.s32 	%r2, %r53, %r1;
	mul.lo.s32 	%r3, %r54, %r1;
	@%p4 bra 	$L__BB1_15;
	and.b32  	%r4, %r53, 7;
	and.b32  	%r5, %r53, 3;
	and.b32  	%r6, %r53, 2147483640;
	and.b32  	%r7, %r53, 1;
	neg.s32 	%r8, %r6;
	shl.b32 	%r9, %r54, 3;
	mul.lo.s32 	%r10, %r54, 5;
	mul.lo.s32 	%r11, %r54, 6;
	mul.lo.s32 	%r12, %r54, 7;
	cvt.u64.u32 	%rd4, %r2;
	mov.b32 	%r86, 0;
	shl.b64 	%rd32, %rd4, 2;
	add.s64 	%rd33, %rd32, %rd2;
	add.s64 	%rd5, %rd33, 16;
	mul.wide.u32 	%rd49, %r9, 4;
$L__BB1_3:
	setp.lt.u32 	%p13, %r53, 8;
	mov.f32 	%f66, 0f00000000;
	mov.b32 	%r96, 0;
	@%p13 bra 	$L__BB1_6;
	add.s32 	%r93, %r54, %r86;
	shl.b32 	%r72, %r54, 1;
	add.s32 	%r92, %r72, %r86;
	mad.lo.s32 	%r91, %r54, 3, %r86;
	shl.b32 	%r73, %r54, 2;
	add.s32 	%r90, %r73, %r86;
	add.s32 	%r89, %r10, %r86;
	add.s32 	%r88, %r11, %r86;
	add.s32 	%r87, %r12, %r86;
	mul.wide.u32 	%rd34, %r86, 4;
	add.s64 	%rd81, %rd1, %rd34;
	mov.f32 	%f66, 0f00000000;
	mov.u64 	%rd80, %rd5;
	mov.u32 	%r94, %r8;
$L__BB1_5:
	.pragma "nounroll";
	ld.global.f32 	%f16, [%rd80+-16];
	ld.global.f32 	%f17, [%rd81];
	fma.rn.f32 	%f18, %f16, %f17, %f66;
	ld.global.f32 	%f19, [%rd80+-12];
	mul.wide.u32 	%rd35, %r93, 4;
	add.s64 	%rd36, %rd1, %rd35;
	ld.global.f32 	%f20, [%rd36];
	fma.rn.f32 	%f21, %f19, %f20, %f18;
	ld.global.f32 	%f22, [%rd80+-8];
	mul.wide.u32 	%rd37, %r92, 4;
	add.s64 	%rd38, %rd1, %rd37;
	ld.global.f32 	%f23, [%rd38];
	fma.rn.f32 	%f24, %f22, %f23, %f21;
	ld.global.f32 	%f25, [%rd80+-4];
	mul.wide.u32 	%rd39, %r91, 4;
	add.s64 	%rd40, %rd1, %rd39;
	ld.global.f32 	%f26, [%rd40];
	fma.rn.f32 	%f27, %f25, %f26, %f24;
	ld.global.f32 	%f28, [%rd80];
	mul.wide.u32 	%rd41, %r90, 4;
	add.s64 	%rd42, %rd1, %rd41;
	ld.global.f32 	%f29, [%rd42];
	fma.rn.f32 	%f30, %f28, %f29, %f27;
	ld.global.f32 	%f31, [%rd80+4];
	mul.wide.u32 	%rd43, %r89, 4;
	add.s64 	%rd44, %rd1, %rd43;
	ld.global.f32 	%f32, [%rd44];
	fma.rn.f32 	%f33, %f31, %f32, %f30;
	ld.global.f32 	%f34, [%rd80+8];
	mul.wide.u32 	%rd45, %r88, 4;
	add.s64 	%rd46, %rd1, %rd45;
	ld.global.f32 	%f35, [%rd46];
	fma.rn.f32 	%f36, %f34, %f35, %f33;
	ld.global.f32 	%f37, [%rd80+12];
	mul.wide.u32 	%rd47, %r87, 4;
	add.s64 	%rd48, %rd1, %rd47;
	ld.global.f32 	%f38, [%rd48];
	fma.rn.f32 	%f66, %f37, %f38, %f36;
	add.s32 	%r94, %r94, 8;
	add.s32 	%r93, %r93, %r9;
	add.s32 	%r92, %r92, %r9;
	add.s32 	%r91, %r91, %r9;
	add.s32 	%r90, %r90, %r9;
	add.s32 	%r89, %r89, %r9;
	add.s32 	%r88, %r88, %r9;
	add.s32 	%r87, %r87, %r9;
	add.s64 	%rd81, %rd81, %rd49;
	add.s64 	%rd80, %rd80, 32;
	setp.ne.s32 	%p14, %r94, 0;
	mov.u32 	%r96, %r6;
	@%p14 bra 	$L__BB1_5;
$L__BB1_6:
	setp.eq.s32 	%p15, %r4, 0;
	@%p15 bra 	$L__BB1_14;
	add.s32 	%r74, %r4, -1;
	setp.lt.u32 	%p16, %r74, 3;
	@%p16 bra 	$L__BB1_9;
	add.s32 	%r75, %r96, %r2;
	mul.wide.u32 	%rd50, %r75, 4;
	add.s64 	%rd51, %rd2, %rd50;
	ld.global.f32 	%f40, [%rd51];
	mad.lo.s32 	%r76, %r96, %r54, %r86;
	mul.wide.u32 	%rd52, %r76, 4;
	add.s64 	%rd53, %rd1, %rd52;
	ld.global.f32 	%f41, [%rd53];
	fma.rn.f32 	%f42, %f40, %f41, %f66;
	cvt.u64.u32 	%rd54, %r96;
	add.s64 	%rd55, %rd54, %rd4;
	shl.b64 	%rd56, %rd55, 2;
	add.s64 	%rd57, %rd2, %rd56;
	ld.global.f32 	%f43, [%rd57+4];
	add.s32 	%r77, %r76, %r54;
	mul.wide.u32 	%rd58, %r77, 4;
	add.s64 	%rd59, %rd1, %rd58;
	ld.global.f32 	%f44, [%rd59];
	fma.rn.f32 	%f45, %f43, %f44, %f42;
	ld.global.f32 	%f46, [%rd57+8];
	add.s32 	%r78, %r77, %r54;
	mul.wide.u32 	%rd60, %r78, 4;
	add.s64 	%rd61, %rd1, %rd60;
	ld.global.f32 	%f47, [%rd61];
	fma.rn.f32 	%f48, %f46, %f47, %f45;
	ld.global.f32 	%f49, [%rd57+12];
	add.s32 	%r79, %r78, %r54;
	mul.wide.u32 	%rd62, %r79, 4;
	add.s64 	%rd63, %rd1, %rd62;
	ld.global.f32 	%f50, [%rd63];
	fma.rn.f32 	%f66, %f49, %f50, %f48;
	add.s32 	%r96, %r96, 4;
$L__BB1_9:
	setp.eq.s32 	%p17, %r5, 0;
	@%p17 bra 	$L__BB1_14;
	setp.eq.s32 	%p18, %r5, 1;
	@%p18 bra 	$L__BB1_12;
	add.s32 	%r80, %r96, %r2;
	mul.wide.u32 	%rd64, %r80, 4;
	add.s64 	%rd65, %rd2, %rd64;
	ld.global.f32 	%f52, [%rd65];
	mad.lo.s32 	%r81, %r96, %r54, %r86;
	mul.wide.u32 	%rd66, %r81, 4;
	add.s64 	%rd67, %rd1, %rd66;
	ld.global.f32 	%f53, [%rd67];
	fma.rn.f32 	%f54, %f52, %f53, %f66;
	cvt.u64.u32 	%rd68, %r96;
	add.s64 	%rd69, %rd68, %rd4;
	shl.b64 	%rd70, %rd69, 2;
	add.s64 	%rd71, %rd2, %rd70;
	ld.global.f32 	%f55, [%rd71+4];
	add.s32 	%r82, %r81, %r54;
	mul.wide.u32 	%rd72, %r82, 4;
	add.s64 	%rd73, %rd1, %rd72;
	ld.global.f32 	%f56, [%rd73];
	fma.rn.f32 	%f66, %f55, %f56, %f54;
	add.s32 	%r96, %r96, 2;
$L__BB1_12:
	setp.eq.s32 	%p19, %r7, 0;
	@%p19 bra 	$L__BB1_14;
	add.s32 	%r83, %r96, %r2;
	mul.wide.u32 	%rd74, %r83, 4;
	add.s64 	%rd75, %rd2, %rd74;
	ld.global.f32 	%f57, [%rd75];
	mad.lo.s32 	%r84, %r96, %r54, %r86;
	mul.wide.u32 	%rd76, %r84, 4;
	add.s64 	%rd77, %rd1, %rd76;
	ld.global.f32 	%f58, [%rd77];
	fma.rn.f32 	%f66, %f57, %f58, %f66;
$L__BB1_14:
	add.s32 	%r85, %r86, %r3;
	mul.wide.u32 	%rd78, %r85, 4;
	add.s64 	%rd79, %rd3, %rd78;
	st.global.f32 	[%rd79], %f66;
	add.s32 	%r86, %r86, 1;
	setp.eq.s32 	%p20, %r86, %r54;
	@%p20 bra 	$L__BB1_26;
	bra.uni 	$L__BB1_3;
$L__BB1_15:
	and.b32  	%r43, %r54, 7;
	setp.lt.u32 	%p5, %r54, 8;
	mov.b32 	%r100, 0;
	@%p5 bra 	$L__BB1_18;
	and.b32  	%r100, %r54, 2147483640;
	mov.b32 	%r98, 0;
$L__BB1_17:
	.pragma "nounroll";
	add.s32 	%r61, %r98, %r3;
	mul.wide.u32 	%rd14, %r61, 4;
	add.s64 	%rd15, %rd3, %rd14;
	mov.b32 	%r62, 0;
	st.global.u32 	[%rd15], %r62;
	st.global.u32 	[%rd15+4], %r62;
	st.global.u32 	[%rd15+8], %r62;
	st.global.u32 	[%rd15+12], %r62;
	st.global.u32 	[%rd15+16], %r62;
	st.global.u32 	[%rd15+20], %r62;
	st.global.u32 	[%rd15+24], %r62;
	st.global.u32 	[%rd15+28], %r62;
	add.s32 	%r98, %r98, 8;
	setp.ne.s32 	%p6, %r98, %r100;
	@%p6 bra 	$L__BB1_17;
$L__BB1_18:
	setp.eq.s32 	%p7, %r43, 0;
	@%p7 bra 	$L__BB1_26;
	and.b32  	%r48, %r54, 3;
	setp.lt.u32 	%p8, %r43, 4;
	@%p8 bra 	$L__BB1_21;
	add.s32 	%r63, %r100, %r3;
	mul.wide.u32 	%rd16, %r63, 4;
	add.s64 	%rd17, %rd3, %rd16;
	mov.b32 	%r64, 0;
	st.global.u32 	[%rd17], %r64;
	cvt.u64.u32 	%rd18, %r3;
	cvt.u64.u32 	%rd19, %r100;
	add.s64 	%rd20, %rd19, %rd18;
	shl.b64 	%rd21, %rd20, 2;
	add.s64 	%rd22, %rd3, %rd21;
	st.global.u32 	[%rd22+4], %r64;
	st.global.u32 	[%rd22+8], %r64;
	st.global.u32 	[%rd22+12], %r64;
	add.s32 	%r100, %r100, 4;
$L__BB1_21:
	setp.eq.s32 	%p9, %r48, 0;
	@%p9 bra 	$L__BB1_26;
	setp.eq.s32 	%p10, %r48, 1;
	@%p10 bra 	$L__BB1_24;
	add.s32 	%r65, %r100, %r3;
	mul.wide.u32 	%rd23, %r65, 4;
	add.s64 	%rd24, %rd3, %rd23;
	mov.b32 	%r66, 0;
	st.global.u32 	[%rd24], %r66;
	cvt.u64.u32 	%rd25, %r3;
	cvt.u64.u32 	%rd26, %r100;
	add.s64 	%rd27, %rd26, %rd25;
	shl.b64 	%rd28, %rd27, 2;
	add.s64 	%rd29, %rd3, %rd28;
	st.global.u32 	[%rd29+4], %r66;
	add.s32 	%r100, %r100, 2;
$L__BB1_24:
	and.b32  	%r67, %r54, 1;
	setp.eq.b32 	%p11, %r67, 1;
	not.pred 	%p12, %p11;
	@%p12 bra 	$L__BB1_26;
	add.s32 	%r68, %r100, %r3;
	mul.wide.u32 	%rd30, %r68, 4;
	add.s64 	%rd31, %rd3, %rd30;
	mov.b32 	%r69, 0;
	st.global.u32 	[%rd31], %r69;
$L__BB1_26:
	ret;

}
	// .globl	_Z30matrixMulKernel_1thread1columniiiPKfS0_Pf
.visible .entry _Z30matrixMulKernel_1thread1columniiiPKfS0_Pf(
	.param .u32 _Z30matrixMulKernel_1thread1columniiiPKfS0_Pf_param_0,
	.param .u32 _Z30matrixMulKernel_1thread1columniiiPKfS0_Pf_param_1,
	.param .u32 _Z30matrixMulKernel_1thread1columniiiPKfS0_Pf_param_2,
	.param .u64 .ptr .align 1 _Z30matrixMulKernel_1thread1columniiiPKfS0_Pf_param_3,
	.param .u64 .ptr .align 1 _Z30matrixMulKernel_1thread1columniiiPKfS0_Pf_param_4,
	.param .u64 .ptr .align 1 _Z30matrixMulKernel_1thread1columniiiPKfS0_Pf_param_5
)
{
	.reg .pred 	%p<21>;
	.reg .b32 	%r<67>;
	.reg .b32 	%f<67>;
	.reg .b64 	%rd<75>;

	ld.param.u32 	%r31, [_Z30matrixMulKernel_1thread1columniiiPKfS0_Pf_param_0];
	ld.param.u32 	%r32, [_Z30matrixMulKernel_1thread1columniiiPKfS0_Pf_param_1];
	ld.param.u32 	%r33, [_Z30matrixMulKernel_1thread1columniiiPKfS0_Pf_param_2];
	ld.param.u64 	%rd7, [_Z30matrixMulKernel_1thread1columniiiPKfS0_Pf_param_3];
	ld.param.u64 	%rd8, [_Z30matrixMulKernel_1thread1columniiiPKfS0_Pf_param_4];
	ld.param.u64 	%rd9, [_Z30matrixMulKernel_1thread1columniiiPKfS0_Pf_param_5];
	cvta.to.global.u64 	%rd1, %rd8;
	cvta.to.global.u64 	%rd2, %rd7;
	cvta.to.global.u64 	%rd3, %rd9;
	mov.u32 	%r34, %ctaid.x;
	mov.u32 	%r35, %ntid.x;
	mov.u32 	%r36, %tid.x;
	mad.lo.s32 	%r1, %r34, %r35, %r36;
	setp.ge.s32 	%p1, %r1, %r33;
	setp.lt.s32 	%p2, %r31, 1;
	or.pred  	%p3, %p1, %p2;
	@%p3 bra 	$L__BB2_26;
	setp.lt.s32 	%p4, %r32, 1;
	@%p4 bra 	$L__BB2_15;
	and.b32  	%r2, %r32, 7;
	add.s32 	%r3, %r2, -1;
	and.b32  	%r4, %r32, 3;
	and.b32  	%r5, %r32, 2147483640;
	and.b32  	%r6, %r32, 1;
	neg.s32 	%r7, %r5;
	shl.b32 	%r8, %r33, 3;
	mov.b32 	%r57, 0;
	mul.wide.s32 	%rd66, %r33, 4;
$L__BB2_3:
	setp.lt.u32 	%p13, %r32, 8;
	mul.lo.s32 	%r10, %r57, %r32;
	mov.f32 	%f66, 0f00000000;
	mov.b32 	%r61, 0;
	@%p13 bra 	$L__BB2_6;
	mul.wide.u32 	%rd32, %r10, 4;
	add.s64 	%rd33, %rd2, %rd32;
	add.s64 	%rd74, %rd33, 16;
	mov.f32 	%f66, 0f00000000;
	mov.u32 	%r58, %r1;
	mov.u32 	%r59, %r7;
$L__BB2_5:
	.pragma "nounroll";
	ld.global.f32 	%f16, [%rd74+-16];
	mul.wide.s32 	%rd34, %r58, 4;
	add.s64 	%rd35, %rd1, %rd34;
	ld.global.f32 	%f17, [%rd35];
	fma.rn.f32 	%f18, %f16, %f17, %f66;
	ld.global.f32 	%f19, [%rd74+-12];
	mul.wide.s32 	%rd36, %r33, 4;
	add.s64 	%rd37, %rd35, %rd36;
	ld.global.f32 	%f20, [%rd37];
	fma.rn.f32 	%f21, %f19, %f20, %f18;
	ld.global.f32 	%f22, [%rd74+-8];
	add.s64 	%rd38, %rd37, %rd36;
	ld.global.f32 	%f23, [%rd38];
	fma.rn.f32 	%f24, %f22, %f23, %f21;
	ld.global.f32 	%f25, [%rd74+-4];
	add.s64 	%rd39, %rd38, %rd36;
	ld.global.f32 	%f26, [%rd39];
	fma.rn.f32 	%f27, %f25, %f26, %f24;
	ld.global.f32 	%f28, [%rd74];
	add.s64 	%rd40, %rd39, %rd36;
	ld.global.f32 	%f29, [%rd40];
	fma.rn.f32 	%f30, %f28, %f29, %f27;
	ld.global.f32 	%f31, [%rd74+4];
	add.s64 	%rd41, %rd40, %rd36;
	ld.global.f32 	%f32, [%rd41];
	fma.rn.f32 	%f33, %f31, %f32, %f30;
	ld.global.f32 	%f34, [%rd74+8];
	add.s64 	%rd42, %rd41, %rd36;
	ld.global.f32 	%f35, [%rd42];
	fma.rn.f32 	%f36, %f34, %f35, %f33;
	ld.global.f32 	%f37, [%rd74+12];
	add.s64 	%rd43, %rd42, %rd36;
	ld.global.f32 	%f38, [%rd43];
	fma.rn.f32 	%f66, %f37, %f38, %f36;
	add.s32 	%r59, %r59, 8;
	add.s32 	%r58, %r58, %r8;
	add.s64 	%rd74, %rd74, 32;
	setp.ne.s32 	%p14, %r59, 0;
	mov.u32 	%r61, %r5;
	@%p14 bra 	$L__BB2_5;
$L__BB2_6:
	setp.eq.s32 	%p15, %r2, 0;
	@%p15 bra 	$L__BB2_14;
	setp.lt.u32 	%p16, %r3, 3;
	@%p16 bra 	$L__BB2_9;
	add.s32 	%r50, %r61, %r10;
	mul.wide.u32 	%rd44, %r50, 4;
	add.s64 	%rd45, %rd2, %rd44;
	ld.global.f32 	%f40, [%rd45];
	mad.lo.s32 	%r51, %r61, %r33, %r1;
	mul.wide.s32 	%rd46, %r51, 4;
	add.s64 	%rd47, %rd1, %rd46;
	ld.global.f32 	%f41, [%rd47];
	fma.rn.f32 	%f42, %f40, %f41, %f66;
	cvt.u64.u32 	%rd48, %r10;
	cvt.u64.u32 	%rd49, %r61;
	add.s64 	%rd50, %rd49, %rd48;
	shl.b64 	%rd51, %rd50, 2;
	add.s64 	%rd52, %rd2, %rd51;
	ld.global.f32 	%f43, [%rd52+4];
	add.s64 	%rd54, %rd47, %rd66;
	ld.global.f32 	%f44, [%rd54];
	fma.rn.f32 	%f45, %f43, %f44, %f42;
	ld.global.f32 	%f46, [%rd52+8];
	add.s64 	%rd55, %rd54, %rd66;
	ld.global.f32 	%f47, [%rd55];
	fma.rn.f32 	%f48, %f46, %f47, %f45;
	ld.global.f32 	%f49, [%rd52+12];
	add.s64 	%rd56, %rd55, %rd66;
	ld.global.f32 	%f50, [%rd56];
	fma.rn.f32 	%f66, %f49, %f50, %f48;
	add.s32 	%r61, %r61, 4;
$L__BB2_9:
	setp.eq.s32 	%p17, %r4, 0;
	@%p17 bra 	$L__BB2_14;
	setp.eq.s32 	%p18, %r4, 1;
	@%p18 bra 	$L__BB2_12;
	add.s32 	%r52, %r61, %r10;
	mul.wide.u32 	%rd57, %r52, 4;
	add.s64 	%rd58, %rd2, %rd57;
	ld.global.f32 	%f52, [%rd58];
	mad.lo.s32 	%r53, %r61, %r33, %r1;
	mul.wide.s32 	%rd59, %r53, 4;
	add.s64 	%rd60, %rd1, %rd59;
	ld.global.f32 	%f53, [%rd60];
	fma.rn.f32 	%f54, %f52, %f53, %f66;
	cvt.u64.u32 	%rd61, %r10;
	cvt.u64.u32 	%rd62, %r61;
	add.s64 	%rd63, %rd62, %rd61;
	shl.b64 	%rd64, %rd63, 2;
	add.s64 	%rd65, %rd2, %rd64;
	ld.global.f32 	%f55, [%rd65+4];
	add.s64 	%rd67, %rd60, %rd66;
	ld.global.f32 	%f56, [%rd67];
	fma.rn.f32 	%f66, %f55, %f56, %f54;
	add.s32 	%r61, %r61, 2;
$L__BB2_12:
	setp.eq.s32 	%p19, %r6, 0;
	@%p19 bra 	$L__BB2_14;
	add.s32 	%r54, %r61, %r10;
	mul.wide.u32 	%rd68, %r54, 4;
	add.s64 	%rd69, %rd2, %rd68;
	ld.global.f32 	%f57, [%rd69];
	mad.lo.s32 	%r55, %r61, %r33, %r1;
	mul.wide.s32 	%rd70, %r55, 4;
	add.s64 	%rd71, %rd1, %rd70;
	ld.global.f32 	%f58, [%rd71];
	fma.rn.f32 	%f66, %f57, %f58, %f66;
$L__BB2_14:
	mad.lo.s32 	%r56, %r57, %r33, %r1;
	mul.wide.s32 	%rd72, %r56, 4;
	add.s64 	%rd73, %rd3, %rd72;
	st.global.f32 	[%rd73], %f66;
	add.s32 	%r57, %r57, 1;
	setp.eq.s32 	%p20, %r57, %r31;
	@%p20 bra 	$L__BB2_26;
	bra.uni 	$L__BB2_3;
$L__BB2_15:
	and.b32  	%r21, %r31, 7;
	setp.lt.u32 	%p5, %r31, 8;
	mov.b32 	%r65, 0;
	@%p5 bra 	$L__BB2_18;
	and.b32  	%r65, %r31, 2147483640;
	mov.b32 	%r63, 0;
	mul.wide.s32 	%rd12, %r33, 4;
$L__BB2_17:
	.pragma "nounroll";
	mad.lo.s32 	%r39, %r63, %r33, %r1;
	mul.wide.s32 	%rd10, %r39, 4;
	add.s64 	%rd11, %rd3, %rd10;
	mov.b32 	%r40, 0;
	st.global.u32 	[%rd11], %r40;
	add.s64 	%rd13, %rd11, %rd12;
	st.global.u32 	[%rd13], %r40;
	add.s64 	%rd14, %rd13, %rd12;
	st.global.u32 	[%rd14], %r40;
	add.s64 	%rd15, %rd14, %rd12;
	st.global.u32 	[%rd15], %r40;
	add.s64 	%rd16, %rd15, %rd12;
	st.global.u32 	[%rd16], %r40;
	add.s64 	%rd17, %rd16, %rd12;
	st.global.u32 	[%rd17], %r40;
	add.s64 	%rd18, %rd17, %rd12;
	st.global.u32 	[%rd18], %r40;
	add.s64 	%rd19, %rd18, %rd12;
	st.global.u32 	[%rd19], %r40;
	add.s32 	%r63, %r63, 8;
	setp.ne.s32 	%p6, %r63, %r65;
	@%p6 bra 	$L__BB2_17;
$L__BB2_18:
	setp.eq.s32 	%p7, %r21, 0;
	@%p7 bra 	$L__BB2_26;
	and.b32  	%r26, %r31, 3;
	setp.lt.u32 	%p8, %r21, 4;
	@%p8 bra 	$L__BB2_21;
	mad.lo.s32 	%r41, %r65, %r33, %r1;
	mul.wide.s32 	%rd20, %r41, 4;
	add.s64 	%rd21, %rd3, %rd20;
	mov.b32 	%r42, 0;
	st.global.u32 	[%rd21], %r42;
	mul.wide.s32 	%rd22, %r33, 4;
	add.s64 	%rd23, %rd21, %rd22;
	st.global.u32 	[%rd23], %r42;
	add.s64 	%rd24, %rd23, %rd22;
	st.global.u32 	[%rd24], %r42;
	add.s64 	%rd25, %rd24, %rd22;
	st.global.u32 	[%rd25], %r42;
	add.s32 	%r65, %r65, 4;
$L__BB2_21:
	setp.eq.s32 	%p9, %r26, 0;
	@%p9 bra 	$L__BB2_26;
	setp.eq.s32 	%p10, %r26, 1;
	@%p10 bra 	$L__BB2_24;
	mad.lo.s32 	%r43, %r65, %r33, %r1;
	mul.wide.s32 	%rd26, %r43, 4;
	add.s64 	%rd27, %rd3, %rd26;
	mov.b32 	%r44, 0;
	st.global.u32 	[%rd27], %r44;
	mul.wide.s32 	%rd28, %r33, 4;
	add.s64 	%rd29, %rd27, %rd28;
	st.global.u32 	[%rd29], %r44;
	add.s32 	%r65, %r65, 2;
$L__BB2_24:
	and.b32  	%r45, %r31, 1;
	setp.eq.b32 	%p11, %r45, 1;
	not.pred 	%p12, %p11;
	@%p12 bra 	$L__BB2_26;
	mad.lo.s32 	%r46, %r65, %r33, %r1;
	mul.wide.s32 	%rd30, %r46, 4;
	add.s64 	%rd31, %rd3, %rd30;
	mov.b32 	%r47, 0;
	st.global.u32 	[%rd31], %r47;
$L__BB2_26:
	ret;

}


// ===== COMPILED SASS (sm_100) =====

	.target	sm_100

	.elftype	@"ET_EXEC"


//--------------------- .note.nv.tkinfo           --------------------------
	.section	.note.nv.tkinfo,"",@"SHT_NOTE"
	.sectionflags	@"SHF_NOTE_NV_TKINFO"
	.tkinfo
        /*0018*/ 	.word	0x00000002
        /*0030*/ 	.string	""
        /*0030*/ 	.string	"ptxas"
        /*0030*/ 	.string	"Cuda compilation tools, release 13.0, V13.0.88"
        /*0030*/ 	.string	"Build cuda_13.0.r13.0/compiler.36424714_0"
        /*0030*/ 	.string	"-arch sm_100 -m 64 "



//--------------------- .note.nv.cuinfo           --------------------------
	.section	.note.nv.cuinfo,"",@"SHT_NOTE"
	.sectionflags	@"SHF_NOTE_NV_CUINFO"
        /*0018*/ 	.short	0x0002
        /*001a*/ 	.short	0x0064
        /*001c*/ 	.short	0x0082
	.zero		2


//--------------------- .nv.info                  --------------------------
	.section	.nv.info,"",@"SHT_CUDA_INFO"
	.align	4


	//----- nvinfo : EIATTR_REGCOUNT
	.align		4
        /*0000*/ 	.byte	0x04, 0x2f
        /*0002*/ 	.short	(.L_1 - .L_0)
	.align		4
.L_0:
        /*0004*/ 	.word	index@(_Z31matrixMulKernel_1thread1elementiiiPKfS0_Pf)
        /*0008*/ 	.word	0x00000020


	//----- nvinfo : EIATTR_FRAME_SIZE
	.align		4
.L_1:
        /*000c*/ 	.byte	0x04, 0x11
        /*000e*/ 	.short	(.L_3 - .L_2)
	.align		4
.L_2:
        /*0010*/ 	.word	index@(_Z31matrixMulKernel_1thread1elementiiiPKfS0_Pf)
        /*0014*/ 	.word	0x00000000


	//----- nvinfo : EIATTR_REGCOUNT
	.align		4
.L_3:
        /*0018*/ 	.byte	0x04, 0x2f
        /*001a*/ 	.short	(.L_5 - .L_4)
	.align		4
.L_4:
        /*001c*/ 	.word	index@(_Z27matrixMulKernel_1thread1rowiiiPKfS0_Pf)
        /*0020*/ 	.word	0x00000020


	//----- nvinfo : EIATTR_FRAME_SIZE
	.align		4
.L_5:
        /*0024*/ 	.byte	0x04, 0x11
        /*0026*/ 	.short	(.L_7 - .L_6)
	.align		4
.L_6:
        /*0028*/ 	.word	index@(_Z27matrixMulKernel_1thread1rowiiiPKfS0_Pf)
        /*002c*/ 	.word	0x00000000


	//----- nvinfo : EIATTR_REGCOUNT
	.align		4
.L_7:
        /*0030*/ 	.byte	0x04, 0x2f
        /*0032*/ 	.short	(.L_9 - .L_8)
	.align		4
.L_8:
        /*0034*/ 	.word	index@(_Z30matrixMulKernel_1thread1columniiiPKfS0_Pf)
        /*0038*/ 	.word	0x00000020


	//----- nvinfo : EIATTR_FRAME_SIZE
	.align		4
.L_9:
        /*003c*/ 	.byte	0x04, 0x11
        /*003e*/ 	.short	(.L_11 - .L_10)
	.align		4
.L_10:
        /*0040*/ 	.word	index@(_Z30matrixMulKernel_1thread1columniiiPKfS0_Pf)
        /*0044*/ 	.word	0x00000000


	//----- nvinfo : EIATTR_MIN_STACK_SIZE
	.align		4
.L_11:
        /*0048*/ 	.byte	0x04, 0x12
        /*004a*/ 	.short	(.L_13 - .L_12)
	.align		4
.L_12:
        /*004c*/ 	.word	index@(_Z30matrixMulKernel_1thread1columniiiPKfS0_Pf)
        /*0050*/ 	.word	0x00000000


	//----- nvinfo : EIATTR_MIN_STACK_SIZE
	.align		4
.L_13:
        /*0054*/ 	.byte	0x04, 0x12
        /*0056*/ 	.short	(.L_15 - .L_14)
	.align		4
.L_14:
        /*0058*/ 	.word	index@(_Z27matrixMulKernel_1thread1rowiiiPKfS0_Pf)
        /*005c*/ 	.word	0x00000000


	//----- nvinfo : EIATTR_MIN_STACK_SIZE
	.align		4
.L_15:
        /*0060*/ 	.byte	0x04, 0x12
        /*0062*/ 	.short	(.L_17 - .L_16)
	.align		4
.L_16:
        /*0064*/ 	.word	index@(_Z31matrixMulKernel_1thread1elementiiiPKfS0_Pf)
        /*0068*/ 	.word	0x00000000
.L_17:


//--------------------- .nv.compat                --------------------------
	.section	.nv.compat,"",@"SHT_CUDA_COMPAT_INFO"
	.align	4
        /*0000*/ 	.byte	0x02, 0x09, 0x00, 0x00, 0x02, 0x02, 0x01, 0x00, 0x02, 0x05, 0x05, 0x00, 0x03, 0x07, 0x01, 0x01
        /*0010*/ 	.byte	0x02, 0x03, 0x00, 0x00, 0x02, 0x06, 0x01, 0x00, 0x04, 0x0b, 0x08, 0x00, 0x09, 0x00, 0x00, 0x00
        /*0020*/ 	.byte	0x00, 0x00, 0x00, 0x00


//--------------------- .nv.info._Z30matrixMulKernel_1thread1columniiiPKfS0_Pf --------------------------
	.section	.nv.info._Z30matrixMulKernel_1thread1columniiiPKfS0_Pf,"",@"SHT_CUDA_INFO"
	.sectionflags	@""
	.align	4


	//----- nvinfo : EIATTR_CUDA_API_VERSION
	.align		4
        /*0000*/ 	.byte	0x04, 0x37
        /*0002*/ 	.short	(.L_19 - .L_18)
.L_18:
        /*0004*/ 	.word	0x00000082


	//----- nvinfo : EIATTR_KPARAM_INFO
	.align		4
.L_19:
        /*0008*/ 	.byte	0x04, 0x17
        /*000a*/ 	.short	(.L_21 - .L_20)
.L_20:
        /*000c*/ 	.word	0x00000000
        /*0010*/ 	.short	0x0005
        /*0012*/ 	.short	0x0020
        /*0014*/ 	.byte	0x00, 0xf5, 0x21, 0x00


	//----- nvinfo : EIATTR_KPARAM_INFO
	.align		4
.L_21:
        /*0018*/ 	.byte	0x04, 0x17
        /*001a*/ 	.short	(.L_23 - .L_22)
.L_22:
        /*001c*/ 	.word	0x00000000
        /*0020*/ 	.short	0x0004
        /*0022*/ 	.short	0x0018
        /*0024*/ 	.byte	0x00, 0xf5, 0x21, 0x00


	//----- nvinfo : EIATTR_KPARAM_INFO
	.align		4
.L_23:
        /*0028*/ 	.byte	0x04, 0x17
        /*002a*/ 	.short	(.L_25 - .L_24)
.L_24:
        /*002c*/ 	.word	0x00000000
        /*0030*/ 	.short	0x0003
        /*0032*/ 	.short	0x0010
        /*0034*/ 	.byte	0x00, 0xf5, 0x21, 0x00


	//----- nvinfo : EIATTR_KPARAM_INFO
	.align		4
.L_25:
        /*0038*/ 	.byte	0x04, 0x17
        /*003a*/ 	.short	(.L_27 - .L_26)
.L_26:
        /*003c*/ 	.word	0x00000000
        /*0040*/ 	.short	0x0002
        /*0042*/ 	.short	0x0008
        /*0044*/ 	.byte	0x00, 0xf0, 0x11, 0x00


	//----- nvinfo : EIATTR_KPARAM_INFO
	.align		4
.L_27:
        /*0048*/ 	.byte	0x04, 0x17
        /*004a*/ 	.short	(.L_29 - .L_28)
.L_28:
        /*004c*/ 	.word	0x00000000
        /*0050*/ 	.short	0x0001
        /*0052*/ 	.short	0x0004
        /*0054*/ 	.byte	0x00, 0xf0, 0x11, 0x00


	//----- nvinfo : EIATTR_KPARAM_INFO
	.align		4
.L_29:
        /*0058*/ 	.byte	0x04, 0x17
        /*005a*/ 	.short	(.L_31 - .L_30)
.L_30:
        /*005c*/ 	.word	0x00000000
        /*0060*/ 	.short	0x0000
        /*0062*/ 	.short	0x0000
        /*0064*/ 	.byte	0x00, 0xf0, 0x11, 0x00


	//----- nvinfo : EIATTR_SPARSE_MMA_MASK
	.align		4
.L_31:
        /*0068*/ 	.byte	0x03, 0x50
        /*006a*/ 	.short	0x0000


	//----- nvinfo : EIATTR_MAXREG_COUNT
	.align		4
        /*006c*/ 	.byte	0x03, 0x1b
        /*006e*/ 	.short	0x00ff


	//----- nvinfo : EIATTR_MERCURY_ISA_VERSION
	.align		4
        /*0070*/ 	.byte	0x03, 0x5f
        /*0072*/ 	.short	0x0101


	//----- nvinfo : EIATTR_VRC_CTA_INIT_COUNT
	.align		4
        /*0074*/ 	.byte	0x02, 0x4a
	.zero		1
	.zero		1


	//----- nvinfo : EIATTR_EXIT_INSTR_OFFSETS
	.align		4
        /*0078*/ 	.byte	0x04, 0x1c
        /*007a*/ 	.short	(.L_33 - .L_32)


	//   ....[0]....
.L_32:
        /*007c*/ 	.word	0x00000090


	//   ....[1]....
        /*0080*/ 	.word	0x00000960


	//   ....[2]....
        /*0084*/ 	.word	0x00000b40


	//   ....[3]....
        /*0088*/ 	.word	0x00000c40


	//   ....[4]....
        /*008c*/ 	.word	0x00000d00


	//   ....[5]....
        /*0090*/ 	.word	0x00000d50


	//----- nvinfo : EIATTR_CBANK_PARAM_SIZE
	.align		4
.L_33:
        /*0094*/ 	.byte	0x03, 0x19
        /*0096*/ 	.short	0x0028


	//----- nvinfo : EIATTR_PARAM_CBANK
	.align		4
        /*0098*/ 	.byte	0x04, 0x0a
        /*009a*/ 	.short	(.L_35 - .L_34)
	.align		4
.L_34:
        /*009c*/ 	.word	index@(.nv.constant0._Z30matrixMulKernel_1thread1columniiiPKfS0_Pf)
        /*00a0*/ 	.short	0x0380
        /*00a2*/ 	.short	0x0028


	//----- nvinfo : EIATTR_SW_WAR
	.align		4
.L_35:
        /*00a4*/ 	.byte	0x04, 0x36
        /*00a6*/ 	.short	(.L_37 - .L_36)
.L_36:
        /*00a8*/ 	.word	0x00000008
.L_37:


//--------------------- .nv.info._Z27matrixMulKernel_1thread1rowiiiPKfS0_Pf --------------------------
	.section	.nv.info._Z27matrixMulKernel_1thread1rowiiiPKfS0_Pf,"",@"SHT_CUDA_INFO"
	.sectionflags	@""
	.align	4


	//----- nvinfo : EIATTR_CUDA_API_VERSION
	.align		4
        /*0000*/ 	.byte	0x04, 0x37
        /*0002*/ 	.short	(.L_39 - .L_38)
.L_38:
        /*0004*/ 	.word	0x00000082


	//----- nvinfo : EIATTR_KPARAM_INFO
	.align		4
.L_39:
        /*0008*/ 	.byte	0x04, 0x17
        /*000a*/ 	.short	(.L_41 - .L_40)
.L_40:
        /*000c*/ 	.word	0x00000000
        /*0010*/ 	.short	0x0005
        /*0012*/ 	.short	0x0020
        /*0014*/ 	.byte	0x00, 0xf5, 0x21, 0x00


	//----- nvinfo : EIATTR_KPARAM_INFO
	.align		4
.L_41:
        /*0018*/ 	.byte	0x04, 0x17
        /*001a*/ 	.short	(.L_43 - .L_42)
.L_42:
        /*001c*/ 	.word	0x00000000
        /*0020*/ 	.short	0x0004
        /*0022*/ 	.short	0x0018
        /*0024*/ 	.byte	0x00, 0xf5, 0x21, 0x00


	//----- nvinfo : EIATTR_KPARAM_INFO
	.align		4
.L_43:
        /*0028*/ 	.byte	0x04, 0x17
        /*002a*/ 	.short	(.L_45 - .L_44)
.L_44:
        /*002c*/ 	.word	0x00000000
        /*0030*/ 	.short	0x0003
        /*0032*/ 	.short	0x0010
        /*0034*/ 	.byte	0x00, 0xf5, 0x21, 0x00


	//----- nvinfo : EIATTR_KPARAM_INFO
	.align		4
.L_45:
        /*0038*/ 	.byte	0x04, 0x17
        /*003a*/ 	.short	(.L_47 - .L_46)
.L_46:
        /*003c*/ 	.word	0x00000000
        /*0040*/ 	.short	0x0002
        /*0042*/ 	.short	0x0008
        /*0044*/ 	.byte	0x00, 0xf0, 0x11, 0x00


	//----- nvinfo : EIATTR_KPARAM_INFO
	.align		4
.L_47:
        /*0048*/ 	.byte	0x04, 0x17
        /*004a*/ 	.short	(.L_49 - .L_48)
.L_48:
        /*004c*/ 	.word	0x00000000
        /*0050*/ 	.short	0x0001
        /*0052*/ 	.short	0x0004
        /*0054*/ 	.byte	0x00, 0xf0, 0x11, 0x00


	//----- nvinfo : EIATTR_KPARAM_INFO
	.align		4
.L_49:
        /*0058*/ 	.byte	0x04, 0x17
        /*005a*/ 	.short	(.L_51 - .L_50)
.L_50:
        /*005c*/ 	.word	0x00000000
        /*0060*/ 	.short	0x0000
        /*0062*/ 	.short	0x0000
        /*0064*/ 	.byte	0x00, 0xf0, 0x11, 0x00


	//----- nvinfo : EIATTR_SPARSE_MMA_MASK
	.align		4
.L_51:
        /*0068*/ 	.byte	0x03, 0x50
        /*006a*/ 	.short	0x0000


	//----- nvinfo : EIATTR_MAXREG_COUNT
	.align		4
        /*006c*/ 	.byte	0x03, 0x1b
        /*006e*/ 	.short	0x00ff


	//----- nvinfo : EIATTR_MERCURY_ISA_VERSION
	.align		4
        /*0070*/ 	.byte	0x03, 0x5f
        /*0072*/ 	.short	0x0101


	//----- nvinfo : EIATTR_VRC_CTA_INIT_COUNT
	.align		4
        /*0074*/ 	.byte	0x02, 0x4a
	.zero		1
	.zero		1


	//----- nvinfo : EIATTR_EXIT_INSTR_OFFSETS
	.align		4
        /*0078*/ 	.byte	0x04, 0x1c
        /*007a*/ 	.short	(.L_53 - .L_52)


	//   ....[0]....
.L_52:
        /*007c*/ 	.word	0x00000090


	//   ....[1]....
        /*0080*/ 	.word	0x00000ad0


	//   ....[2]....
        /*0084*/ 	.word	0x00000c40


	//   ....[3]....
        /*0088*/ 	.word	0x00000d60


	//   ....[4]....
        /*008c*/ 	.word	0x00000e60


	//   ....[5]....
        /*0090*/ 	.word	0x00000eb0


	//----- nvinfo : EIATTR_CBANK_PARAM_SIZE
	.align		4
.L_53:
        /*0094*/ 	.byte	0x03, 0x19
        /*0096*/ 	.short	0x0028


	//----- nvinfo : EIATTR_PARAM_CBANK
	.align		4
        /*0098*/ 	.byte	0x04, 0x0a
        /*009a*/ 	.short	(.L_55 - .L_54)
	.align		4
.L_54:
        /*009c*/ 	.word	index@(.nv.constant0._Z27matrixMulKernel_1thread1rowiiiPKfS0_Pf)
        /*00a0*/ 	.short	0x0380
        /*00a2*/ 	.short	0x0028


	//----- nvinfo : EIATTR_SW_WAR
	.align		4
.L_55:
        /*00a4*/ 	.byte	0x04, 0x36
        /*00a6*/ 	.short	(.L_57 - .L_56)
.L_56:
        /*00a8*/ 	.word	0x00000008
.L_57:


//--------------------- .nv.info._Z31matrixMulKernel_1thread1elementiiiPKfS0_Pf --------------------------
	.section	.nv.info._Z31matrixMulKernel_1thread1elementiiiPKfS0_Pf,"",@"SHT_CUDA_INFO"
	.sectionflags	@""
	.align	4


	//----- nvinfo : EIATTR_CUDA_API_VERSION
	.align		4
        /*0000*/ 	.byte	0x04, 0x37
        /*0002*/ 	.short	(.L_59 - .L_58)
.L_58:
        /*0004*/ 	.word	0x00000082


	//----- nvinfo : EIATTR_KPARAM_INFO
	.align		4
.L_59:
        /*0008*/ 	.byte	0x04, 0x17
        /*000a*/ 	.short	(.L_61 - .L_60)
.L_60:
        /*000c*/ 	.word	0x00000000
        /*0010*/ 	.short	0x0005
        /*0012*/ 	.short	0x0020
        /*0014*/ 	.byte	0x00, 0xf5, 0x21, 0x00


	//----- nvinfo : EIATTR_KPARAM_INFO
	.align		4
.L_61:
        /*0018*/ 	.byte	0x04, 0x17
        /*001a*/ 	.short	(.L_63 - .L_62)
.L_62:
        /*001c*/ 	.word	0x00000000
        /*0020*/ 	.short	0x0004
        /*0022*/ 	.short	0x0018
        /*0024*/ 	.byte	0x00, 0xf5, 0x21, 0x00


	//----- nvinfo : EIATTR_KPARAM_INFO
	.align		4
.L_63:
        /*0028*/ 	.byte	0x04, 0x17
        /*002a*/ 	.short	(.L_65 - .L_64)
.L_64:
        /*002c*/ 	.word	0x00000000
        /*0030*/ 	.short	0x0003
        /*0032*/ 	.short	0x0010
        /*0034*/ 	.byte	0x00, 0xf5, 0x21, 0x00


	//----- nvinfo : EIATTR_KPARAM_INFO
	.align		4
.L_65:
        /*0038*/ 	.byte	0x04, 0x17
        /*003a*/ 	.short	(.L_67 - .L_66)
.L_66:
        /*003c*/ 	.word	0x00000000
        /*0040*/ 	.short	0x0002
        /*0042*/ 	.short	0x0008
        /*0044*/ 	.byte	0x00, 0xf0, 0x11, 0x00


	//----- nvinfo : EIATTR_KPARAM_INFO
	.align		4
.L_67:
        /*0048*/ 	.byte	0x04, 0x17
        /*004a*/ 	.short	(.L_69 - .L_68)
.L_68:
        /*004c*/ 	.word	0x00000000
        /*0050*/ 	.short	0x0001
        /*0052*/ 	.short	0x0004
        /*0054*/ 	.byte	0x00, 0xf0, 0x11, 0x00


	//----- nvinfo : EIATTR_KPARAM_INFO
	.align		4
.L_69:
        /*0058*/ 	.byte	0x04, 0x17
        /*005a*/ 	.short	(.L_71 - .L_70)
.L_70:
        /*005c*/ 	.word	0x00000000
        /*0060*/ 	.short	0x0000
        /*0062*/ 	.short	0x0000
        /*0064*/ 	.byte	0x00, 0xf0, 0x11, 0x00


	//----- nvinfo : EIATTR_SPARSE_MMA_MASK
	.align		4
.L_71:
        /*0068*/ 	.byte	0x03, 0x50
        /*006a*/ 	.short	0x0000


	//----- nvinfo : EIATTR_MAXREG_COUNT
	.align		4
        /*006c*/ 	.byte	0x03, 0x1b
        /*006e*/ 	.short	0x00ff


	//----- nvinfo : EIATTR_MERCURY_ISA_VERSION
	.align		4
        /*0070*/ 	.byte	0x03, 0x5f
        /*0072*/ 	.short	0x0101


	//----- nvinfo : EIATTR_VRC_CTA_INIT_COUNT
	.align		4
        /*0074*/ 	.byte	0x02, 0x4a
	.zero		1
	.zero		1


	//----- nvinfo : EIATTR_EXIT_INSTR_OFFSETS
	.align		4
        /*0078*/ 	.byte	0x04, 0x1c
        /*007a*/ 	.short	(.L_73 - .L_72)


	//   ....[0]....
.L_72:
        /*007c*/ 	.word	0x000000d0


	//   ....[1]....
        /*0080*/ 	.word	0x000008f0


	//----- nvinfo : EIATTR_CBANK_PARAM_SIZE
	.align		4
.L_73:
        /*0084*/ 	.byte	0x03, 0x19
        /*0086*/ 	.short	0x0028


	//----- nvinfo : EIATTR_PARAM_CBANK
	.align		4
        /*0088*/ 	.byte	0x04, 0x0a
        /*008a*/ 	.short	(.L_75 - .L_74)
	.align		4
.L_74:
        /*008c*/ 	.word	index@(.nv.constant0._Z31matrixMulKernel_1thread1elementiiiPKfS0_Pf)
        /*0090*/ 	.short	0x0380
        /*0092*/ 	.short	0x0028


	//----- nvinfo : EIATTR_SW_WAR
	.align		4
.L_75:
        /*0094*/ 	.byte	0x04, 0x36
        /*0096*/ 	.short	(.L_77 - .L_76)
.L_76:
        /*0098*/ 	.word	0x00000008
.L_77:


//--------------------- .nv.callgraph             --------------------------
	.section	.nv.callgraph,"",@"SHT_CUDA_CALLGRAPH"
	.align	4
	.sectionentsize	8
	.align		4
        /*0000*/ 	.word	0x00000000
	.align		4
        /*0004*/ 	.word	0xffffffff
	.align		4
        /*0008*/ 	.word	0x00000000
	.align		4
        /*000c*/ 	.word	0xfffffffe
	.align		4
        /*0010*/ 	.word	0x00000000
	.align		4
        /*0014*/ 	.word	0xfffffffd
	.align		4
        /*0018*/ 	.word	0x00000000
	.align		4
        /*001c*/ 	.word	0xfffffffc


//--------------------- .text._Z30matrixMulKernel_1thread1columniiiPKfS0_Pf --------------------------
	.section	.text._Z30matrixMulKernel_1thread1columniiiPKfS0_Pf,"ax",@progbits
	.align	128
        .global         _Z30matrixMulKernel_1thread1columniiiPKfS0_Pf
        .type           _Z30matrixMulKernel_1thread1columniiiPKfS0_Pf,@function
        .size           _Z30matrixMulKernel_1thread1columniiiPKfS0_Pf,(.L_x_28 - _Z30matrixMulKernel_1thread1columniiiPKfS0_Pf)
        .other          _Z30matrixMulKernel_1thread1columniiiPKfS0_Pf,@"STO_CUDA_ENTRY STV_DEFAULT"
_Z30matrixMulKernel_1thread1columniiiPKfS0_Pf:
.text._Z30matrixMulKernel_1thread1columniiiPKfS0_Pf:
[----:B------:R-:W-:Y:S01]  /*0000*/  LDC R1, c[0x0][0x37c] ;  /* 0x0000df00ff017b82 */ /* 0x000fe20000000800 */
[----:B------:R-:W0:Y:S07]  /*0010*/  S2R R5, SR_TID.X ;  /* 0x0000000000057919 */ /* 0x000e2e0000002100 */
[----:B------:R-:W0:Y:S08]  /*0020*/  S2UR UR4, SR_CTAID.X ;  /* 0x00000000000479c3 */ /* 0x000e300000002500 */
[----:B------:R-:W0:Y:S08]  /*0030*/  LDC R0, c[0x0][0x360] ;  /* 0x0000d800ff007b82 */ /* 0x000e300000000800 */
[----:B------:R-:W1:Y:S08]  /*0040*/  LDC R2, c[0x0][0x380] ;  /* 0x0000e000ff027b82 */ /* 0x000e700000000800 */
[----:B------:R-:W2:Y:S01]  /*0050*/  LDC R3, c[0x0][0x388] ;  /* 0x0000e200ff037b82 */ /* 0x000ea20000000800 */
[----:B0-----:R-:W-:Y:S01]  /*0060*/  IMAD R0, R0, UR4, R5 ;  /* 0x0000000400007c24 */ /* 0x001fe2000f8e0205 */
[----:B-1----:R-:W-:-:S04]  /*0070*/  ISETP.GE.AND P0, PT, R2, 0x1, PT ;  /* 0x000000010200780c */ /* 0x002fc80003f06270 */
[----:B--2---:R-:W-:-:S13]  /*0080*/  ISETP.GE.OR P0, PT, R0, R3, !P0 ;  /* 0x000000030000720c */ /* 0x004fda0004706670 */
[----:B------:R-:W-:Y:S05]  /*0090*/  @P0 EXIT ;  /* 0x000000000000094d */ /* 0x000fea0003800000 */
[----:B------:R-:W0:Y:S01]  /*00a0*/  LDC R13, c[0x0][0x384] ;  /* 0x0000e100ff0d7b82 */ /* 0x000e220000000800 */
[----:B------:R-:W1:Y:S01]  /*00b0*/  LDCU.64 UR6, c[0x0][0x358] ;  /* 0x00006b00ff0677ac */ /* 0x000e620008000a00 */
[----:B0-----:R-:W-:-:S13]  /*00c0*/  ISETP.GE.AND P0, PT, R13, 0x1, PT ;  /* 0x000000010d00780c */ /* 0x001fda0003f06270 */
[----:B-1----:R-:W-:Y:S05]  /*00d0*/  @!P0 BRA `(.L_x_0) ;  /* 0x0000000800288947 */ /* 0x002fea0003800000 */
[C---:B------:R-:W-:Y:S01]  /*00e0*/  LOP3.LUT R19, R13.reuse, 0x7, RZ, 0xc0, !PT ;  /* 0x000000070d137812 */ /* 0x040fe200078ec0ff */
[----:B------:R-:W-:Y:S01]  /*00f0*/  HFMA2 R15, -RZ, RZ, 0, 0 ;  /* 0x00000000ff0f7431 */ /* 0x000fe200000001ff */
[----:B------:R-:W-:Y:S02]  /*0100*/  LOP3.LUT R12, R13, 0x7ffffff8, RZ, 0xc0, !PT ;  /* 0x7ffffff80d0c7812 */ /* 0x000fe400078ec0ff */
[----:B------:R-:W-:Y:S02]  /*0110*/  IADD3 R2, PT, PT, R19, -0x1, RZ ;  /* 0xffffffff13027810 */ /* 0x000fe40007ffe0ff */
[----:B------:R-:W-:Y:S02]  /*0120*/  LOP3.LUT R13, R13, 0x3, RZ, 0xc0, !PT ;  /* 0x000000030d0d7812 */ /* 0x000fe400078ec0ff */
[----:B------:R-:W-:Y:S02]  /*0130*/  ISETP.GE.U32.AND P0, PT, R2, 0x3, PT ;  /* 0x000000030200780c */ /* 0x000fe40003f06070 */
[----:B------:R-:W-:-:S11]  /*0140*/  IADD3 R14, PT, PT, -R12, RZ, RZ ;  /* 0x000000ff0c0e7210 */ /* 0x000fd60007ffe1ff */
.L_x_5:
[----:B------:R-:W0:Y:S01]  /*0150*/  LDC R10, c[0x0][0x384] ;  /* 0x0000e100ff0a7b82 */ /* 0x000e220000000800 */
[----:B------:R-:W-:Y:S02]  /*0160*/  MOV R18, RZ ;  /* 0x000000ff00127202 */ /* 0x000fe40000000f00 */
[----:B------:R-:W-:Y:S02]  /*0170*/  MOV R17, RZ ;  /* 0x000000ff00117202 */ /* 0x000fe40000000f00 */
[----:B0-----:R-:W-:Y:S01]  /*0180*/  ISETP.GE.U32.AND P1, PT, R10, 0x8, PT ;  /* 0x000000080a00780c */ /* 0x001fe20003f26070 */
[----:B------:R-:W-:-:S12]  /*0190*/  IMAD R16, R15, R10, RZ ;  /* 0x0000000a0f107224 */ /* 0x000fd800078e02ff */
[----:B------:R-:W-:Y:S05]  /*01a0*/  @!P1 BRA `(.L_x_1) ;  /* 0x0000000000c89947 */ /* 0x000fea0003800000 */
[----:B------:R-:W0:Y:S01]  /*01b0*/  LDC.64 R2, c[0x0][0x390] ;  /* 0x0000e400ff027b82 */ /* 0x000e220000000a00 */
[----:B------:R-:W-:Y:S02]  /*01c0*/  MOV R18, RZ ;  /* 0x000000ff00127202 */ /* 0x000fe40000000f00 */
[----:B------:R-:W-:Y:S02]  /*01d0*/  MOV R17, R0 ;  /* 0x0000000000117202 */ /* 0x000fe40000000f00 */
[----:B------:R-:W-:Y:S01]  /*01e0*/  MOV R11, R14 ;  /* 0x0000000e000b7202 */ /* 0x000fe20000000f00 */
[----:B0-----:R-:W-:-:S03]  /*01f0*/  IMAD.WIDE.U32 R2, R16, 0x4, R2 ;  /* 0x0000000410027825 */ /* 0x001fc600078e0002 */
[----:B------:R-:W-:-:S04]  /*0200*/  IADD3 R5, P1, PT, R2, 0x10, RZ ;  /* 0x0000001002057810 */ /* 0x000fc80007f3e0ff */
[----:B------:R-:W-:-:S09]  /*0210*/  IADD3.X R6, PT, PT, RZ, R3, RZ, P1, !PT ;  /* 0x00000003ff067210 */ /* 0x000fd20000ffe4ff */
.L_x_2:
[----:B------:R-:W0:Y:S01]  /*0220*/  LDC.64 R22, c[0x0][0x398] ;  /* 0x0000e600ff167b82 */ /* 0x000e220000000a00 */
[----:B------:R-:W-:Y:S02]  /*0230*/  MOV R2, R5 ;  /* 0x0000000500027202 */ /* 0x000fe40000000f00 */
[----:B------:R-:W-:-:S05]  /*0240*/  MOV R3, R6 ;  /* 0x0000000600037202 */ /* 0x000fca0000000f00 */
[----:B------:R-:W1:Y:S01]  /*0250*/  LDC R25, c[0x0][0x388] ;  /* 0x0000e200ff197b82 */ /* 0x000e620000000800 */
[----:B------:R-:W2:Y:S04]  /*0260*/  LDG.E R29, desc[UR6][R2.64+-0x10] ;  /* 0xfffff006021d7981 */ /* 0x000ea8000c1e1900 */
[----:B------:R-:W3:Y:S04]  /*0270*/  LDG.E R24, desc[UR6][R2.64+-0xc] ;  /* 0xfffff40602187981 */ /* 0x000ee8000c1e1900 */
[----:B------:R-:W4:Y:S01]  /*0280*/  LDG.E R28, desc[UR6][R2.64+-0x4] ;  /* 0xfffffc06021c7981 */ /* 0x000f22000c1e1900 */
[----:B0-----:R-:W-:-:S05]  /*0290*/  IMAD.WIDE R22, R17, 0x4, R22 ;  /* 0x0000000411167825 */ /* 0x001fca00078e0216 */
[----:B------:R1:W2:Y:S02]  /*02a0*/  LDG.E R20, desc[UR6][R22.64] ;  /* 0x0000000616147981 */ /* 0x0002a4000c1e1900 */
[----:B-1----:R-:W-:-:S05]  /*02b0*/  IMAD.WIDE R22, R25, 0x4, R22 ;  /* 0x0000000419167825 */ /* 0x002fca00078e0216 */
[----:B------:R0:W3:Y:S01]  /*02c0*/  LDG.E R27, desc[UR6][R22.64] ;  /* 0x00000006161b7981 */ /* 0x0000e2000c1e1900 */
[----:B------:R-:W-:-:S04]  /*02d0*/  IMAD.WIDE R4, R25, 0x4, R22 ;  /* 0x0000000419047825 */ /* 0x000fc800078e0216 */
[C---:B------:R-:W-:Y:S02]  /*02e0*/  IMAD.WIDE R6, R25.reuse, 0x4, R4 ;  /* 0x0000000419067825 */ /* 0x040fe400078e0204 */
[----:B------:R-:W5:Y:S02]  /*02f0*/  LDG.E R5, desc[UR6][R4.64] ;  /* 0x0000000604057981 */ /* 0x000f64000c1e1900 */
[----:B------:R-:W-:Y:S02]  /*0300*/  IMAD.WIDE R8, R25, 0x4, R6 ;  /* 0x0000000419087825 */ /* 0x000fe400078e0206 */
[----:B------:R-:W4:Y:S04]  /*0310*/  LDG.E R6, desc[UR6][R6.64] ;  /* 0x0000000606067981 */ /* 0x000f28000c1e1900 */
[----:B------:R-:W4:Y:S04]  /*0320*/  LDG.E R4, desc[UR6][R2.64+0x4] ;  /* 0x0000040602047981 */ /* 0x000f28000c1e1900 */
[----:B------:R-:W4:Y:S01]  /*0330*/  LDG.E R7, desc[UR6][R2.64] ;  /* 0x0000000602077981 */ /* 0x000f22000c1e1900 */
[----:B--2---:R-:W-:-:S03]  /*0340*/  FFMA R29, R29, R20, R18 ;  /* 0x000000141d1d7223 */ /* 0x004fc60000000012 */
[----:B------:R-:W5:Y:S01]  /*0350*/  LDG.E R18, desc[UR6][R2.64+-0x8] ;  /* 0xfffff80602127981 */ /* 0x000f62000c1e1900 */
[----:B------:R-:W-:-:S03]  /*0360*/  IMAD.WIDE R20, R25, 0x4, R8 ;  /* 0x0000000419147825 */ /* 0x000fc600078e0208 */
[----:B------:R-:W2:Y:S01]  /*0370*/  LDG.E R8, desc[UR6][R8.64] ;  /* 0x0000000608087981 */ /* 0x000ea2000c1e1900 */
[----:B0-----:R-:W-:-:S03]  /*0380*/  IMAD.WIDE R22, R25, 0x4, R20 ;  /* 0x0000000419167825 */ /* 0x001fc600078e0214 */
[----:B------:R-:W2:Y:S01]  /*0390*/  LDG.E R20, desc[UR6][R20.64] ;  /* 0x0000000614147981 */ /* 0x000ea2000c1e1900 */
[----:B---3--:R-:W-:Y:S01]  /*03a0*/  FFMA R29, R24, R27, R29 ;  /* 0x0000001b181d7223 */ /* 0x008fe2000000001d */
[----:B------:R-:W-:Y:S02]  /*03b0*/  IMAD.WIDE R26, R25, 0x4, R22 ;  /* 0x00000004191a7825 */ /* 0x000fe400078e0216 */
[----:B------:R-:W3:Y:S04]  /*03c0*/  LDG.E R24, desc[UR6][R22.64] ;  /* 0x0000000616187981 */ /* 0x000ee8000c1e1900 */
[----:B------:R-:W3:Y:S04]  /*03d0*/  LDG.E R21, desc[UR6][R2.64+0x8] ;  /* 0x0000080602157981 */ /* 0x000ee8000c1e1900 */
[----:B------:R-:W3:Y:S04]  /*03e0*/  LDG.E R26, desc[UR6][R26.64] ;  /* 0x000000061a1a7981 */ /* 0x000ee8000c1e1900 */
[----:B------:R-:W3:Y:S01]  /*03f0*/  LDG.E R9, desc[UR6][R2.64+0xc] ;  /* 0x00000c0602097981 */ /* 0x000ee2000c1e1900 */
[----:B------:R-:W-:-:S04]  /*0400*/  IADD3 R11, PT, PT, R11, 0x8, RZ ;  /* 0x000000080b0b7810 */ /* 0x000fc80007ffe0ff */
[----:B------:R-:W-:Y:S02]  /*0410*/  ISETP.NE.AND P1, PT, R11, RZ, PT ;  /* 0x000000ff0b00720c */ /* 0x000fe40003f25270 */
[----:B------:R-:W-:Y:S01]  /*0420*/  LEA R17, R25, R17, 0x3 ;  /* 0x0000001119117211 */ /* 0x000fe200078e18ff */
[----:B-----5:R-:W-:-:S04]  /*0430*/  FFMA R5, R18, R5, R29 ;  /* 0x0000000512057223 */ /* 0x020fc8000000001d */
[----:B----4-:R-:W-:-:S04]  /*0440*/  FFMA R6, R28, R6, R5 ;  /* 0x000000061c067223 */ /* 0x010fc80000000005 */
[----:B--2---:R-:W-:-:S04]  /*0450*/  FFMA R7, R7, R8, R6 ;  /* 0x0000000807077223 */ /* 0x004fc80000000006 */
[----:B------:R-:W-:Y:S01]  /*0460*/  FFMA R4, R4, R20, R7 ;  /* 0x0000001404047223 */ /* 0x000fe20000000007 */
[----:B------:R-:W-:-:S03]  /*0470*/  IADD3 R5, P2, PT, R2, 0x20, RZ ;  /* 0x0000002002057810 */ /* 0x000fc60007f5e0ff */
[----:B---3--:R-:W-:Y:S01]  /*0480*/  FFMA R4, R21, R24, R4 ;  /* 0x0000001815047223 */ /* 0x008fe20000000004 */
[----:B------:R-:W-:-:S03]  /*0490*/  IADD3.X R6, PT, PT, RZ, R3, RZ, P2, !PT ;  /* 0x00000003ff067210 */ /* 0x000fc600017fe4ff */
[----:B------:R-:W-:Y:S01]  /*04a0*/  FFMA R18, R9, R26, R4 ;  /* 0x0000001a09127223 */ /* 0x000fe20000000004 */
[----:B------:R-:W-:Y:S06]  /*04b0*/  @P1 BRA `(.L_x_2) ;  /* 0xfffffffc00581947 */ /* 0x000fec000383ffff */
[----:B------:R-:W-:-:S07]  /*04c0*/  MOV R17, R12 ;  /* 0x0000000c00117202 */ /* 0x000fce0000000f00 */
.L_x_1:
[----:B------:R-:W-:-:S13]  /*04d0*/  ISETP.NE.AND P1, PT, R19, RZ, PT ;  /* 0x000000ff1300720c */ /* 0x000fda0003f25270 */
[----:B------:R-:W-:Y:S05]  /*04e0*/  @!P1 BRA `(.L_x_3) ;  /* 0x0000000000fc9947 */ /* 0x000fea0003800000 */
[----:B------:R-:W-:Y:S01]  /*04f0*/  ISETP.NE.AND P1, PT, R13, RZ, PT ;  /* 0x000000ff0d00720c */ /* 0x000fe20003f25270 */
[----:B------:R-:W-:-:S12]  /*0500*/  @!P0 BRA `(.L_x_4) ;  /* 0x0000000000708947 */ /* 0x000fd80003800000 */
[----:B------:R-:W0:Y:S01]  /*0510*/  LDC R11, c[0x0][0x388] ;  /* 0x0000e200ff0b7b82 */ /* 0x000e220000000800 */
[CC--:B------:R-:W-:Y:S02]  /*0520*/  IADD3 R9, PT, PT, R16.reuse, R17.reuse, RZ ;  /* 0x0000001110097210 */ /* 0x0c0fe40007ffe0ff */
[----:B------:R-:W-:-:S05]  /*0530*/  IADD3 R20, P2, PT, R16, R17, RZ ;  /* 0x0000001110147210 */ /* 0x000fca0007f5e0ff */
[----:B------:R-:W1:Y:S08]  /*0540*/  LDC.64 R4, c[0x0][0x398] ;  /* 0x0000e600ff047b82 */ /* 0x000e700000000a00 */
[----:B------:R-:W2:Y:S08]  /*0550*/  LDC.64 R6, c[0x0][0x390] ;  /* 0x0000e400ff067b82 */ /* 0x000eb00000000a00 */
[----:B------:R-:W3:Y:S01]  /*0560*/  LDC.64 R2, c[0x0][0x390] ;  /* 0x0000e400ff027b82 */ /* 0x000ee20000000a00 */
[----:B0-----:R-:W-:-:S04]  /*0570*/  IMAD R21, R17, R11, R0 ;  /* 0x0000000b11157224 */ /* 0x001fc800078e0200 */
[----:B-1----:R-:W-:Y:S01]  /*0580*/  IMAD.WIDE R4, R21, 0x4, R4 ;  /* 0x0000000415047825 */ /* 0x002fe200078e0204 */
[----:B------:R-:W-:-:S03]  /*0590*/  IADD3.X R21, PT, PT, RZ, RZ, RZ, P2, !PT ;  /* 0x000000ffff157210 */ /* 0x000fc600017fe4ff */
[----:B--2---:R-:W-:-:S04]  /*05a0*/  IMAD.WIDE.U32 R6, R9, 0x4, R6 ;  /* 0x0000000409067825 */ /* 0x004fc800078e0006 */
[----:B------:R-:W-:Y:S02]  /*05b0*/  IMAD.WIDE R8, R11, 0x4, R4 ;  /* 0x000000040b087825 */ /* 0x000fe400078e0204 */
[----:B------:R-:W2:Y:S01]  /*05c0*/  LDG.E R7, desc[UR6][R6.64] ;  /* 0x0000000606077981 */ /* 0x000ea2000c1e1900 */
[----:B---3--:R-:W-:-:S03]  /*05d0*/  LEA R2, P2, R20, R2, 0x2 ;  /* 0x0000000214027211 */ /* 0x008fc600078410ff */
[----:B------:R-:W2:Y:S01]  /*05e0*/  LDG.E R4, desc[UR6][R4.64] ;  /* 0x0000000604047981 */ /* 0x000ea2000c1e1900 */
[----:B------:R-:W-:Y:S01]  /*05f0*/  LEA.HI.X R3, R20, R3, R21, 0x2, P2 ;  /* 0x0000000314037211 */ /* 0x000fe200010f1415 */
[C---:B------:R-:W-:Y:S02]  /*0600*/  IMAD.WIDE R20, R11.reuse, 0x4, R8 ;  /* 0x000000040b147825 */ /* 0x040fe400078e0208 */
[----:B------:R-:W3:Y:S04]  /*0610*/  LDG.E R8, desc[UR6][R8.64] ;  /* 0x0000000608087981 */ /* 0x000ee8000c1e1900 */
[----:B------:R-:W3:Y:S01]  /*0620*/  LDG.E R24, desc[UR6][R2.64+0x4] ;  /* 0x0000040602187981 */ /* 0x000ee2000c1e1900 */
[----:B------:R-:W-:-:S03]  /*0630*/  IMAD.WIDE R22, R11, 0x4, R20 ;  /* 0x000000040b167825 */ /* 0x000fc600078e0214 */
[----:B------:R-:W4:Y:S04]  /*0640*/  LDG.E R20, desc[UR6][R20.64] ;  /* 0x0000000614147981 */ /* 0x000f28000c1e1900 */
[----:B------:R-:W4:Y:S04]  /*0650*/  LDG.E R26, desc[UR6][R2.64+0x8] ;  /* 0x00000806021a7981 */ /* 0x000f28000c1e1900 */
[----:B------:R-:W5:Y:S04]  /*0660*/  LDG.E R22, desc[UR6][R22.64] ;  /* 0x0000000616167981 */ /* 0x000f68000c1e1900 */
[----:B------:R-:W5:Y:S01]  /*0670*/  LDG.E R28, desc[UR6][R2.64+0xc] ;  /* 0x00000c06021c7981 */ /* 0x000f62000c1e1900 */
[----:B------:R-:W-:Y:S01]  /*0680*/  IADD3 R17, PT, PT, R17, 0x4, RZ ;  /* 0x0000000411117810 */ /* 0x000fe20007ffe0ff */
[----:B--2---:R-:W-:-:S04]  /*0690*/  FFMA R7, R7, R4, R18 ;  /* 0x0000000407077223 */ /* 0x004fc80000000012 */
[----:B---3--:R-:W-:-:S04]  /*06a0*/  FFMA R7, R24, R8, R7 ;  /* 0x0000000818077223 */ /* 0x008fc80000000007 */
[----:B----4-:R-:W-:-:S04]  /*06b0*/  FFMA R7, R26, R20, R7 ;  /* 0x000000141a077223 */ /* 0x010fc80000000007 */
[----:B-----5:R-:W-:-:S07]  /*06c0*/  FFMA R18, R28, R22, R7 ;  /* 0x000000161c127223 */ /* 0x020fce0000000007 */
.L_x_4:
[----:B------:R-:W-:Y:S05]  /*06d0*/  @!P1 BRA `(.L_x_3) ;  /* 0x0000000000809947 */ /* 0x000fea0003800000 */
[----:B------:R-:W-:Y:S01]  /*06e0*/  ISETP.NE.AND P2, PT, R13, 0x1, PT ;  /* 0x000000010d00780c */ /* 0x000fe20003f45270 */
[----:B------:R-:W0:Y:S01]  /*06f0*/  LDC.64 R8, c[0x0][0x390] ;  /* 0x0000e400ff087b82 */ /* 0x000e220000000a00 */
[----:B------:R-:W-:-:S07]  /*0700*/  LOP3.LUT P1, RZ, R10, 0x1, RZ, 0xc0, !PT ;  /* 0x000000010aff7812 */ /* 0x000fce000782c0ff */
[----:B------:R-:W1:Y:S04]  /*0710*/  LDC.64 R10, c[0x0][0x398] ;  /* 0x0000e600ff0a7b82 */ /* 0x000e680000000a00 */
[CC--:B------:R-:W-:Y:S02]  /*0720*/  @P2 IADD3 R21, P3, PT, R16.reuse, R17.reuse, RZ ;  /* 0x0000001110152210 */ /* 0x0c0fe40007f7e0ff */
[----:B------:R-:W-:Y:S02]  /*0730*/  @P2 IADD3 R25, PT, PT, R16, R17, RZ ;  /* 0x0000001110192210 */ /* 0x000fe40007ffe0ff */
[----:B------:R-:W2:Y:S01]  /*0740*/  @P2 LDC R23, c[0x0][0x388] ;  /* 0x0000e200ff172b82 */ /* 0x000ea20000000800 */
[----:B------:R-:W-:-:S07]  /*0750*/  @P2 IADD3.X R22, PT, PT, RZ, RZ, RZ, P3, !PT ;  /* 0x000000ffff162210 */ /* 0x000fce0001ffe4ff */
[----:B------:R-:W3:Y:S01]  /*0760*/  @P2 LDC.64 R2, c[0x0][0x390] ;  /* 0x0000e400ff022b82 */ /* 0x000ee20000000a00 */
[----:B0-----:R-:W-:-:S06]  /*0770*/  @P2 IMAD.WIDE.U32 R8, R25, 0x4, R8 ;  /* 0x0000000419082825 */ /* 0x001fcc00078e0008 */
[----:B------:R-:W4:Y:S01]  /*0780*/  @P2 LDG.E R9, desc[UR6][R8.64] ;  /* 0x0000000608092981 */ /* 0x000f22000c1e1900 */
[----:B------:R-:W0:Y:S08]  /*0790*/  @P1 LDC R20, c[0x0][0x388] ;  /* 0x0000e200ff141b82 */ /* 0x000e300000000800 */
[----:B------:R-:W5:Y:S01]  /*07a0*/  LDC.64 R4, c[0x0][0x390] ;  /* 0x0000e400ff047b82 */ /* 0x000f620000000a00 */
[C---:B--2---:R-:W-:Y:S01]  /*07b0*/  @P2 IMAD R27, R17.reuse, R23, R0 ;  /* 0x00000017111b2224 */ /* 0x044fe200078e0200 */
[----:B------:R-:W-:-:S03]  /*07c0*/  @P2 IADD3 R17, PT, PT, R17, 0x2, RZ ;  /* 0x0000000211112810 */ /* 0x000fc60007ffe0ff */
[----:B-1----:R-:W-:-:S03]  /*07d0*/  @P2 IMAD.WIDE R10, R27, 0x4, R10 ;  /* 0x000000041b0a2825 */ /* 0x002fc600078e020a */
[----:B------:R-:W1:Y:S01]  /*07e0*/  LDC.64 R6, c[0x0][0x398] ;  /* 0x0000e600ff067b82 */ /* 0x000e620000000a00 */
[----:B---3--:R-:W-:-:S04]  /*07f0*/  @P2 LEA R2, P3, R21, R2, 0x2 ;  /* 0x0000000215022211 */ /* 0x008fc800078610ff */
[----:B------:R-:W-:Y:S01]  /*0800*/  @P2 LEA.HI.X R3, R21, R3, R22, 0x2, P3 ;  /* 0x0000000315032211 */ /* 0x000fe200018f1416 */
[----:B------:R-:W-:Y:S01]  /*0810*/  @P2 IMAD.WIDE R22, R23, 0x4, R10 ;  /* 0x0000000417162825 */ /* 0x000fe200078e020a */
[----:B------:R-:W-:Y:S02]  /*0820*/  @P1 IADD3 R21, PT, PT, R16, R17, RZ ;  /* 0x0000001110151210 */ /* 0x000fe40007ffe0ff */
[----:B------:R-:W4:Y:S01]  /*0830*/  @P2 LDG.E R16, desc[UR6][R10.64] ;  /* 0x000000060a102981 */ /* 0x000f22000c1e1900 */
[----:B0-----:R-:W-:-:S03]  /*0840*/  @P1 IMAD R17, R17, R20, R0 ;  /* 0x0000001411111224 */ /* 0x001fc600078e0200 */
[----:B------:R-:W2:Y:S01]  /*0850*/  @P2 LDG.E R2, desc[UR6][R2.64+0x4] ;  /* 0x0000040602022981 */ /* 0x000ea2000c1e1900 */
[----:B-----5:R-:W-:-:S03]  /*0860*/  @P1 IMAD.WIDE.U32 R4, R21, 0x4, R4 ;  /* 0x0000000415041825 */ /* 0x020fc600078e0004 */
[----:B------:R-:W2:Y:S04]  /*0870*/  @P2 LDG.E R22, desc[UR6][R22.64] ;  /* 0x0000000616162981 */ /* 0x000ea8000c1e1900 */
[----:B------:R-:W3:Y:S01]  /*0880*/  @P1 LDG.E R5, desc[UR6][R4.64] ;  /* 0x0000000604051981 */ /* 0x000ee2000c1e1900 */
[----:B-1----:R-:W-:-:S06]  /*0890*/  @P1 IMAD.WIDE R6, R17, 0x4, R6 ;  /* 0x0000000411061825 */ /* 0x002fcc00078e0206 */
[----:B------:R-:W3:Y:S01]  /*08a0*/  @P1 LDG.E R6, desc[UR6][R6.64] ;  /* 0x0000000606061981 */ /* 0x000ee2000c1e1900 */
[----:B----4-:R-:W-:-:S04]  /*08b0*/  @P2 FFMA R9, R9, R16, R18 ;  /* 0x0000001009092223 */ /* 0x010fc80000000012 */
[----:B--2---:R-:W-:-:S04]  /*08c0*/  @P2 FFMA R18, R2, R22, R9 ;  /* 0x0000001602122223 */ /* 0x004fc80000000009 */
[----:B---3--:R-:W-:-:S07]  /*08d0*/  @P1 FFMA R18, R5, R6, R18 ;  /* 0x0000000605121223 */ /* 0x008fce0000000012 */
.L_x_3:
[----:B------:R-:W0:Y:S01]  /*08e0*/  LDCU UR4, c[0x0][0x388] ;  /* 0x00007100ff0477ac */ /* 0x000e220008000800 */
[----:B------:R-:W1:Y:S01]  /*08f0*/  LDC.64 R2, c[0x0][0x3a0] ;  /* 0x0000e800ff027b82 */ /* 0x000e620000000a00 */
[C---:B0-----:R-:W-:Y:S01]  /*0900*/  IMAD R5, R15.reuse, UR4, R0 ;  /* 0x000000040f057c24 */ /* 0x041fe2000f8e0200 */
[----:B------:R-:W0:Y:S01]  /*0910*/  LDCU UR4, c[0x0][0x380] ;  /* 0x00007000ff0477ac */ /* 0x000e220008000800 */
[----:B------:R-:W-:Y:S02]  /*0920*/  IADD3 R15, PT, PT, R15, 0x1, RZ ;  /* 0x000000010f0f7810 */ /* 0x000fe40007ffe0ff */
[----:B-1----:R-:W-:-:S05]  /*0930*/  IMAD.WIDE R2, R5, 0x4, R2 ;  /* 0x0000000405027825 */ /* 0x002fca00078e0202 */
[----:B------:R1:W-:Y:S01]  /*0940*/  STG.E desc[UR6][R2.64], R18 ;  /* 0x0000001202007986 */ /* 0x0003e2000c101906 */
[----:B0-----:R-:W-:-:S13]  /*0950*/  ISETP.NE.AND P1, PT, R15, UR4, PT ;  /* 0x000000040f007c0c */ /* 0x001fda000bf25270 */
[----:B-1----:R-:W-:Y:S05]  /*0960*/  @!P1 EXIT ;  /* 0x000000000000994d */ /* 0x002fea0003800000 */
[----:B------:R-:W-:Y:S05]  /*0970*/  BRA `(.L_x_5) ;  /* 0xfffffff400f47947 */ /* 0x000fea000383ffff */
.L_x_0:
[C---:B------:R-:W-:Y:S01]  /*0980*/  ISETP.GE.U32.AND P0, PT, R2.reuse, 0x8, PT ;  /* 0x000000080200780c */ /* 0x040fe20003f06070 */
[----:B------:R-:W-:Y:S01]  /*0990*/  HFMA2 R4, -RZ, RZ, 0, 0 ;  /* 0x00000000ff047431 */ /* 0x000fe200000001ff */
[----:B------:R-:W-:-:S04]  /*09a0*/  LOP3.LUT R5, R2, 0x7, RZ, 0xc0, !PT ;  /* 0x0000000702057812 */ /* 0x000fc800078ec0ff */
[----:B------:R-:W-:-:S07]  /*09b0*/  ISETP.NE.AND P1, PT, R5, RZ, PT ;  /* 0x000000ff0500720c */ /* 0x000fce0003f25270 */
[----:B------:R-:W-:Y:S06]  /*09c0*/  @!P0 BRA `(.L_x_6) ;  /* 0x00000000005c8947 */ /* 0x000fec0003800000 */
[----:B------:R-:W0:Y:S01]  /*09d0*/  LDC.64 R6, c[0x0][0x3a0] ;  /* 0x0000e800ff067b82 */ /* 0x000e220000000a00 */
[----:B------:R-:W-:Y:S01]  /*09e0*/  LOP3.LUT R4, R2, 0x7ffffff8, RZ, 0xc0, !PT ;  /* 0x7ffffff802047812 */ /* 0x000fe200078ec0ff */
[----:B------:R-:W-:-:S06]  /*09f0*/  UMOV UR4, URZ ;  /* 0x000000ff00047c82 */ /* 0x000fcc0008000000 */
.L_x_7:
[----:B-1----:R-:W-:Y:S01]  /*0a00*/  IMAD R9, R3, UR4, R0 ;  /* 0x0000000403097c24 */ /* 0x002fe2000f8e0200 */
[----:B------:R-:W-:-:S03]  /*0a10*/  UIADD3 UR4, UPT, UPT, UR4, 0x8, URZ ;  /* 0x0000000804047890 */ /* 0x000fc6000fffe0ff */
[----:B0-----:R-:W-:-:S03]  /*0a20*/  IMAD.WIDE R8, R9, 0x4, R6 ;  /* 0x0000000409087825 */ /* 0x001fc600078e0206 */
[----:B------:R-:W-:Y:S02]  /*0a30*/  ISETP.NE.AND P0, PT, R4, UR4, PT ;  /* 0x0000000404007c0c */ /* 0x000fe4000bf05270 */
[----:B------:R1:W-:Y:S01]  /*0a40*/  STG.E desc[UR6][R8.64], RZ ;  /* 0x000000ff08007986 */ /* 0x0003e2000c101906 */
[----:B------:R-:W-:-:S05]  /*0a50*/  IMAD.WIDE R10, R3, 0x4, R8 ;  /* 0x00000004030a7825 */ /* 0x000fca00078e0208 */
        /* <DEDUP_REMOVED lines=13> */
[----:B------:R-:W-:Y:S05]  /*0b30*/  @P0 BRA `(.L_x_7) ;  /* 0xfffffffc00b00947 */ /* 0x000fea000383ffff */
.L_x_6:
[----:B------:R-:W-:Y:S05]  /*0b40*/  @!P1 EXIT ;  /* 0x000000000000994d */ /* 0x000fea0003800000 */
[----:B------:R-:W-:Y:S02]  /*0b50*/  ISETP.GE.U32.AND P0, PT, R5, 0x4, PT ;  /* 0x000000040500780c */ /* 0x000fe40003f06070 */
[----:B-1----:R-:W-:-:S04]  /*0b60*/  LOP3.LUT R14, R2, 0x3, RZ, 0xc0, !PT ;  /* 0x00000003020e7812 */ /* 0x002fc800078ec0ff */
[----:B------:R-:W-:-:S07]  /*0b70*/  ISETP.NE.AND P1, PT, R14, RZ, PT ;  /* 0x000000ff0e00720c */ /* 0x000fce0003f25270 */
[----:B------:R-:W-:Y:S06]  /*0b80*/  @!P0 BRA `(.L_x_8) ;  /* 0x00000000002c8947 */ /* 0x000fec0003800000 */
[----:B------:R-:W0:Y:S01]  /*0b90*/  LDC.64 R6, c[0x0][0x3a0] ;  /* 0x0000e800ff067b82 */ /* 0x000e220000000a00 */
[C---:B------:R-:W-:Y:S01]  /*0ba0*/  IMAD R5, R4.reuse, R3, R0 ;  /* 0x0000000304057224 */ /* 0x040fe200078e0200 */
[----:B------:R-:W-:-:S03]  /*0bb0*/  IADD3 R4, PT, PT, R4, 0x4, RZ ;  /* 0x0000000404047810 */ /* 0x000fc60007ffe0ff */
[----:B0-----:R-:W-:-:S05]  /*0bc0*/  IMAD.WIDE R6, R5, 0x4, R6 ;  /* 0x0000000405067825 */ /* 0x001fca00078e0206 */
[----:B------:R0:W-:Y:S01]  /*0bd0*/  STG.E desc[UR6][R6.64], RZ ;  /* 0x000000ff06007986 */ /* 0x0001e2000c101906 */
[----:B------:R-:W-:-:S05]  /*0be0*/  IMAD.WIDE R8, R3, 0x4, R6 ;  /* 0x0000000403087825 */ /* 0x000fca00078e0206 */
[----:B------:R0:W-:Y:S01]  /*0bf0*/  STG.E desc[UR6][R8.64], RZ ;  /* 0x000000ff08007986 */ /* 0x0001e2000c101906 */
[----:B------:R-:W-:-:S05]  /*0c00*/  IMAD.WIDE R10, R3, 0x4, R8 ;  /* 0x00000004030a7825 */ /* 0x000fca00078e0208 */
[----:B------:R0:W-:Y:S01]  /*0c10*/  STG.E desc[UR6][R10.64], RZ ;  /* 0x000000ff0a007986 */ /* 0x0001e2000c101906 */
[----:B------:R-:W-:-:S05]  /*0c20*/  IMAD.WIDE R12, R3, 0x4, R10 ;  /* 0x00000004030c7825 */ /* 0x000fca00078e020a */
[----:B------:R0:W-:Y:S02]  /*0c30*/  STG.E desc[UR6][R12.64], RZ ;  /* 0x000000ff0c007986 */ /* 0x0001e4000c101906 */
.L_x_8:
[----:B------:R-:W-:Y:S05]  /*0c40*/  @!P1 EXIT ;  /* 0x000000000000994d */ /* 0x000fea0003800000 */
[----:B------:R-:W-:Y:S02]  /*0c50*/  ISETP.NE.AND P0, PT, R14, 0x1, PT ;  /* 0x000000010e00780c */ /* 0x000fe40003f05270 */
[----:B------:R-:W-:-:S04]  /*0c60*/  LOP3.LUT R2, R2, 0x1, RZ, 0xc0, !PT ;  /* 0x0000000102027812 */ /* 0x000fc800078ec0ff */
[----:B------:R-:W-:-:S07]  /*0c70*/  ISETP.NE.U32.AND P1, PT, R2, 0x1, PT ;  /* 0x000000010200780c */ /* 0x000fce0003f25070 */
[----:B------:R-:W-:Y:S06]  /*0c80*/  @!P0 BRA `(.L_x_9) ;  /* 0x00000000001c8947 */ /* 0x000fec0003800000 */
[----:B0-----:R-:W0:Y:S01]  /*0c90*/  LDC.64 R6, c[0x0][0x3a0] ;  /* 0x0000e800ff067b82 */ /* 0x001e220000000a00 */
[C---:B------:R-:W-:Y:S01]  /*0ca0*/  IMAD R5, R4.reuse, R3, R0 ;  /* 0x0000000304057224 */ /* 0x040fe200078e0200 */
[----:B------:R-:W-:-:S03]  /*0cb0*/  IADD3 R4, PT, PT, R4, 0x2, RZ ;  /* 0x0000000204047810 */ /* 0x000fc60007ffe0ff */
[----:B0-----:R-:W-:-:S05]  /*0cc0*/  IMAD.WIDE R6, R5, 0x4, R6 ;  /* 0x0000000405067825 */ /* 0x001fca00078e0206 */
[----:B------:R1:W-:Y:S01]  /*0cd0*/  STG.E desc[UR6][R6.64], RZ ;  /* 0x000000ff06007986 */ /* 0x0003e2000c101906 */
[----:B------:R-:W-:-:S05]  /*0ce0*/  IMAD.WIDE R8, R3, 0x4, R6 ;  /* 0x0000000403087825 */ /* 0x000fca00078e0206 */
[----:B------:R1:W-:Y:S02]  /*0cf0*/  STG.E desc[UR6][R8.64], RZ ;  /* 0x000000ff08007986 */ /* 0x0003e4000c101906 */
.L_x_9:
[----:B------:R-:W-:Y:S05]  /*0d00*/  @P1 EXIT ;  /* 0x000000000000194d */ /* 0x000fea0003800000 */
[----:B01----:R-:W0:Y:S01]  /*0d10*/  LDC.64 R6, c[0x0][0x3a0] ;  /* 0x0000e800ff067b82 */ /* 0x003e220000000a00 */
[----:B------:R-:W-:-:S04]  /*0d20*/  IMAD R3, R4, R3, R0 ;  /* 0x0000000304037224 */ /* 0x000fc800078e0200 */
[----:B0-----:R-:W-:-:S05]  /*0d30*/  IMAD.WIDE R2, R3, 0x4, R6 ;  /* 0x0000000403027825 */ /* 0x001fca00078e0206 */
[----:B------:R-:W-:Y:S01]  /*0d40*/  STG.E desc[UR6][R2.64], RZ ;  /* 0x000000ff02007986 */ /* 0x000fe2000c101906 */
[----:B------:R-:W-:Y:S05]  /*0d50*/  EXIT ;  /* 0x000000000000794d */ /* 0x000fea0003800000 */
.L_x_10:
[----:B------:R-:W-:-:S00]  /*0d60*/  BRA `(.L_x_10) ;  /* 0xfffffffc00fc7947 */ /* 0x000fc0000383ffff */
[----:B------:R-:W-:-:S00]  /*0d70*/  NOP ;  /* 0x0000000000007918 */ /* 0x000fc00000000000 */
        /* <DEDUP_REMOVED lines=8> */
.L_x_28:


//--------------------- .text._Z27matrixMulKernel_1thread1rowiiiPKfS0_Pf --------------------------
	.section	.text._Z27matrixMulKernel_1thread1rowiiiPKfS0_Pf,"ax",@progbits
	.align	128
        .global         _Z27matrixMulKernel_1thread1rowiiiPKfS0_Pf
        .type           _Z27matrixMulKernel_1thread1rowiiiPKfS0_Pf,@function
        .size           _Z27matrixMulKernel_1thread1rowiiiPKfS0_Pf,(.L_x_29 - _Z27matrixMulKernel_1thread1rowiiiPKfS0_Pf)
        .other          _Z27matrixMulKernel_1thread1rowiiiPKfS0_Pf,@"STO_CUDA_ENTRY STV_DEFAULT"
_Z27matrixMulKernel_1thread1rowiiiPKfS0_Pf:
.text._Z27matrixMulKernel_1thread1rowiiiPKfS0_Pf:
[----:B------:R-:W-:Y:S01]  /*0000*/  LDC R1, c[0x0][0x37c] ;  /* 0x0000df00ff017b82 */ /* 0x000fe20000000800 */
[----:B------:R-:W0:Y:S07]  /*0010*/  S2R R3, SR_TID.Y ;  /* 0x0000000000037919 */ /* 0x000e2e0000002200 */
[----:B------:R-:W0:Y:S01]  /*0020*/  S2UR UR4, SR_CTAID.Y ;  /* 0x00000000000479c3 */ /* 0x000e220000002600 */
[----:B------:R-:W1:Y:S07]  /*0030*/  LDCU UR5, c[0x0][0x380] ;  /* 0x00007000ff0577ac */ /* 0x000e6e0008000800 */
[----:B------:R-:W0:Y:S08]  /*0040*/  LDC R2, c[0x0][0x364] ;  /* 0x0000d900ff027b82 */ /* 0x000e300000000800 */
[----:B------:R-:W2:Y:S01]  /*0050*/  LDC R11, c[0x0][0x388] ;  /* 0x0000e200ff0b7b82 */ /* 0x000ea20000000800 */
[----:B0-----:R-:W-:Y:S01]  /*0060*/  IMAD R2, R2, UR4, R3 ;  /* 0x0000000402027c24 */ /* 0x001fe2000f8e0203 */
[----:B--2---:R-:W-:-:S04]  /*0070*/  ISETP.GE.AND P0, PT, R11, 0x1, PT ;  /* 0x000000010b00780c */ /* 0x004fc80003f06270 */
[----:B-1----:R-:W-:-:S13]  /*0080*/  ISETP.GE.OR P0, PT, R2, UR5, !P0 ;  /* 0x0000000502007c0c */ /* 0x002fda000c706670 */
[----:B------:R-:W-:Y:S05]  /*0090*/  @P0 EXIT ;  /* 0x000000000000094d */ /* 0x000fea0003800000 */
[----:B------:R-:W0:Y:S01]  /*00a0*/  LDCU UR5, c[0x0][0x384] ;  /* 0x00007080ff0577ac */ /* 0x000e220008000800 */
[----:B------:R-:W-:Y:S01]  /*00b0*/  IMAD R0, R2, R11, RZ ;  /* 0x0000000b02007224 */ /* 0x000fe200078e02ff */
[----:B------:R-:W1:Y:S01]  /*00c0*/  LDCU.64 UR10, c[0x0][0x358] ;  /* 0x00006b00ff0a77ac */ /* 0x000e620008000a00 */
[----:B0-----:R-:W-:-:S09]  /*00d0*/  UISETP.GE.AND UP0, UPT, UR5, 0x1, UPT ;  /* 0x000000010500788c */ /* 0x001fd2000bf06270 */
[----:B-1----:R-:W-:Y:S05]  /*00e0*/  BRA.U !UP0, `(.L_x_11) ;  /* 0x0000000908807547 */ /* 0x002fea000b800000 */
[----:B------:R-:W0:Y:S01]  /*00f0*/  LDCU.64 UR12, c[0x0][0x390] ;  /* 0x00007200ff0c77ac */ /* 0x000e220008000a00 */
[----:B------:R-:W-:Y:S02]  /*0100*/  IMAD R2, R2, UR5, RZ ;  /* 0x0000000502027c24 */ /* 0x000fe4000f8e02ff */
[----:B------:R-:W-:Y:S01]  /*0110*/  HFMA2 R5, -RZ, RZ, 0, 0 ;  /* 0x00000000ff057431 */ /* 0x000fe200000001ff */
[----:B------:R-:W-:Y:S01]  /*0120*/  SHF.L.U32 R4, R11, 0x3, RZ ;  /* 0x000000030b047819 */ /* 0x000fe200000006ff */
[----:B------:R-:W-:Y:S02]  /*0130*/  ULOP3.LUT UR6, UR5, 0x7ffffff8, URZ, 0xc0, !UPT ;  /* 0x7ffffff805067892 */ /* 0x000fe4000f8ec0ff */
[----:B------:R-:W-:Y:S02]  /*0140*/  ULOP3.LUT UR8, UR5, 0x7, URZ, 0xc0, !UPT ;  /* 0x0000000705087892 */ /* 0x000fe4000f8ec0ff */
[----:B------:R-:W-:Y:S02]  /*0150*/  ULOP3.LUT UR5, UR5, 0x3, URZ, 0xc0, !UPT ;  /* 0x0000000305057892 */ /* 0x000fe4000f8ec0ff */
[----:B------:R-:W-:Y:S01]  /*0160*/  UIADD3 UR7, UPT, UPT, -UR6, URZ, URZ ;  /* 0x000000ff06077290 */ /* 0x000fe2000fffe1ff */
[----:B0-----:R-:W-:-:S04]  /*0170*/  LEA R3, P0, R2, UR12, 0x2 ;  /* 0x0000000c02037c11 */ /* 0x001fc8000f8010ff */
[----:B------:R-:W-:Y:S02]  /*0180*/  IADD3 R3, P1, PT, R3, 0x10, RZ ;  /* 0x0000001003037810 */ /* 0x000fe40007f3e0ff */
[----:B------:R-:W-:-:S04]  /*0190*/  LEA.HI.X R6, R2, UR13, RZ, 0x2, P0 ;  /* 0x0000000d02067c11 */ /* 0x000fc800080f14ff */
[----:B------:R-:W-:-:S07]  /*01a0*/  IADD3.X R6, PT, PT, RZ, R6, RZ, P1, !PT ;  /* 0x00000006ff067210 */ /* 0x000fce0000ffe4ff */
.L_x_17:
[----:B0-----:R-:W0:Y:S01]  /*01b0*/  LDCU UR12, c[0x0][0x384] ;  /* 0x00007080ff0c77ac */ /* 0x001e220008000800 */
[----:B------:R-:W-:Y:S01]  /*01c0*/  IMAD.MOV.U32 R10, RZ, RZ, RZ ;  /* 0x000000ffff0a7224 */ /* 0x000fe200078e00ff */
[----:B------:R-:W-:Y:S01]  /*01d0*/  UMOV UR4, URZ ;  /* 0x000000ff00047c82 */ /* 0x000fe20008000000 */
[----:B0-----:R-:W-:-:S09]  /*01e0*/  UISETP.GE.U32.AND UP0, UPT, UR12, 0x8, UPT ;  /* 0x000000080c00788c */ /* 0x001fd2000bf06070 */
[----:B------:R-:W-:Y:S05]  /*01f0*/  BRA.U !UP0, `(.L_x_12) ;  /* 0x0000000108f47547 */ /* 0x000fea000b800000 */
[----:B------:R-:W0:Y:S01]  /*0200*/  LDC R8, c[0x0][0x388] ;  /* 0x0000e200ff087b82 */ /* 0x000e220000000800 */
[----:B------:R-:W-:Y:S01]  /*0210*/  MOV R10, RZ ;  /* 0x000000ff000a7202 */ /* 0x000fe20000000f00 */
[----:B------:R-:W-:Y:S01]  /*0220*/  IMAD.MOV.U32 R26, RZ, RZ, R6 ;  /* 0x000000ffff1a7224 */ /* 0x000fe200078e0006 */
[----:B------:R-:W-:Y:S01]  /*0230*/  MOV R24, R3 ;  /* 0x0000000300187202 */ /* 0x000fe20000000f00 */
[----:B------:R-:W-:-:S04]  /*0240*/  UMOV UR4, UR7 ;  /* 0x0000000700047c82 */ /* 0x000fc80008000000 */
[----:B------:R-:W1:Y:S01]  /*0250*/  LDC.64 R12, c[0x0][0x398] ;  /* 0x0000e600ff0c7b82 */ /* 0x000e620000000a00 */
[----:B0-----:R-:W-:Y:S01]  /*0260*/  IADD3 R7, PT, PT, R5, R8, RZ ;  /* 0x0000000805077210 */ /* 0x001fe20007ffe0ff */
[C-C-:B------:R-:W-:Y:S01]  /*0270*/  IMAD R11, R8.reuse, 0x3, R5.reuse ;  /* 0x00000003080b7824 */ /* 0x140fe200078e0205 */
[C---:B------:R-:W-:Y:S01]  /*0280*/  LEA R9, R8.reuse, R5, 0x1 ;  /* 0x0000000508097211 */ /* 0x040fe200078e08ff */
[C-C-:B------:R-:W-:Y:S02]  /*0290*/  IMAD R25, R8.reuse, 0x4, R5.reuse ;  /* 0x0000000408197824 */ /* 0x140fe400078e0205 */
[C-C-:B------:R-:W-:Y:S02]  /*02a0*/  IMAD R27, R8.reuse, 0x5, R5.reuse ;  /* 0x00000005081b7824 */ /* 0x140fe400078e0205 */
[C-C-:B------:R-:W-:Y:S02]  /*02b0*/  IMAD R29, R8.reuse, 0x6, R5.reuse ;  /* 0x00000006081d7824 */ /* 0x140fe400078e0205 */
[----:B------:R-:W-:-:S02]  /*02c0*/  IMAD R8, R8, 0x7, R5 ;  /* 0x0000000708087824 */ /* 0x000fc400078e0205 */
[----:B-1----:R-:W-:-:S07]  /*02d0*/  IMAD.WIDE.U32 R16, R5, 0x4, R12 ;  /* 0x0000000405107825 */ /* 0x002fce00078e000c */
.L_x_13:
[----:B------:R-:W-:Y:S01]  /*02e0*/  MOV R14, R24 ;  /* 0x00000018000e7202 */ /* 0x000fe20000000f00 */
[----:B------:R-:W2:Y:S01]  /*02f0*/  LDG.E R20, desc[UR10][R16.64] ;  /* 0x0000000a10147981 */ /* 0x000ea2000c1e1900 */
[----:B------:R-:W-:Y:S01]  /*0300*/  MOV R15, R26 ;  /* 0x0000001a000f7202 */ /* 0x000fe20000000f00 */
[----:B------:R-:W-:-:S04]  /*0310*/  IMAD.WIDE.U32 R18, R7, 0x4, R12 ;  /* 0x0000000407127825 */ /* 0x000fc800078e000c */
[----:B------:R-:W2:Y:S04]  /*0320*/  LDG.E R21, desc[UR10][R14.64+-0x10] ;  /* 0xfffff00a0e157981 */ /* 0x000ea8000c1e1900 */
[----:B------:R0:W3:Y:S04]  /*0330*/  LDG.E R22, desc[UR10][R18.64] ;  /* 0x0000000a12167981 */ /* 0x0000e8000c1e1900 */
[----:B------:R-:W3:Y:S04]  /*0340*/  LDG.E R23, desc[UR10][R14.64+-0xc] ;  /* 0xfffff40a0e177981 */ /* 0x000ee8000c1e1900 */
[----:B------:R-:W4:Y:S01]  /*0350*/  LDG.E R26, desc[UR10][R14.64+-0x8] ;  /* 0xfffff80a0e1a7981 */ /* 0x000f22000c1e1900 */
[----:B0-----:R-:W-:-:S03]  /*0360*/  IMAD.WIDE.U32 R18, R9, 0x4, R12 ;  /* 0x0000000409127825 */ /* 0x001fc600078e000c */
[----:B------:R-:W5:Y:S04]  /*0370*/  LDG.E R28, desc[UR10][R14.64] ;  /* 0x0000000a0e1c7981 */ /* 0x000f68000c1e1900 */
[----:B------:R-:W4:Y:S01]  /*0380*/  LDG.E R24, desc[UR10][R18.64] ;  /* 0x0000000a12187981 */ /* 0x000f22000c1e1900 */
[----:B--2---:R-:W-:Y:S01]  /*0390*/  FFMA R10, R21, R20, R10 ;  /* 0x00000014150a7223 */ /* 0x004fe2000000000a */
[----:B------:R-:W-:-:S06]  /*03a0*/  IMAD.WIDE.U32 R20, R11, 0x4, R12 ;  /* 0x000000040b147825 */ /* 0x000fcc00078e000c */
[----:B------:R-:W2:Y:S01]  /*03b0*/  LDG.E R20, desc[UR10][R20.64] ;  /* 0x0000000a14147981 */ /* 0x000ea2000c1e1900 */
[----:B---3--:R-:W-:Y:S01]  /*03c0*/  FFMA R10, R23, R22, R10 ;  /* 0x00000016170a7223 */ /* 0x008fe2000000000a */
[----:B------:R-:W-:-:S05]  /*03d0*/  IMAD.WIDE.U32 R22, R25, 0x4, R12 ;  /* 0x0000000419167825 */ /* 0x000fca00078e000c */
[----:B------:R0:W5:Y:S04]  /*03e0*/  LDG.E R19, desc[UR10][R22.64] ;  /* 0x0000000a16137981 */ /* 0x000168000c1e1900 */
[----:B------:R-:W2:Y:S01]  /*03f0*/  LDG.E R21, desc[UR10][R14.64+-0x4] ;  /* 0xfffffc0a0e157981 */ /* 0x000ea2000c1e1900 */
[----:B----4-:R-:W-:-:S03]  /*0400*/  FFMA R10, R26, R24, R10 ;  /* 0x000000181a0a7223 */ /* 0x010fc6000000000a */
[----:B------:R-:W3:Y:S01]  /*0410*/  LDG.E R24, desc[UR10][R14.64+0x4] ;  /* 0x0000040a0e187981 */ /* 0x000ee2000c1e1900 */
[----:B0-----:R-:W-:-:S05]  /*0420*/  IMAD.WIDE.U32 R22, R27, 0x4, R12 ;  /* 0x000000041b167825 */ /* 0x001fca00078e000c */
[----:B------:R-:W3:Y:S01]  /*0430*/  LDG.E R26, desc[UR10][R22.64] ;  /* 0x0000000a161a7981 */ /* 0x000ee2000c1e1900 */
[----:B--2---:R-:W-:-:S04]  /*0440*/  FFMA R10, R21, R20, R10 ;  /* 0x00000014150a7223 */ /* 0x004fc8000000000a */
[----:B-----5:R-:W-:Y:S01]  /*0450*/  FFMA R10, R28, R19, R10 ;  /* 0x000000131c0a7223 */ /* 0x020fe2000000000a */
[--C-:B------:R-:W-:Y:S01]  /*0460*/  IMAD.WIDE.U32 R18, R29, 0x4, R12.reuse ;  /* 0x000000041d127825 */ /* 0x100fe200078e000c */
[----:B------:R-:W2:Y:S03]  /*0470*/  LDG.E R28, desc[UR10][R14.64+0x8] ;  /* 0x0000080a0e1c7981 */ /* 0x000ea6000c1e1900 */
[----:B------:R-:W-:Y:S02]  /*0480*/  IMAD.WIDE.U32 R20, R8, 0x4, R12 ;  /* 0x0000000408147825 */ /* 0x000fe400078e000c */
[----:B------:R-:W2:Y:S04]  /*0490*/  LDG.E R18, desc[UR10][R18.64] ;  /* 0x0000000a12127981 */ /* 0x000ea8000c1e1900 */
[----:B------:R-:W4:Y:S04]  /*04a0*/  LDG.E R20, desc[UR10][R20.64] ;  /* 0x0000000a14147981 */ /* 0x000f28000c1e1900 */
[----:B------:R-:W4:Y:S01]  /*04b0*/  LDG.E R19, desc[UR10][R14.64+0xc] ;  /* 0x00000c0a0e137981 */ /* 0x000f22000c1e1900 */
[----:B------:R-:W-:Y:S01]  /*04c0*/  UIADD3 UR4, UPT, UPT, UR4, 0x8, URZ ;  /* 0x0000000804047890 */ /* 0x000fe2000fffe0ff */
[----:B---3--:R-:W-:-:S03]  /*04d0*/  FFMA R10, R24, R26, R10 ;  /* 0x0000001a180a7223 */ /* 0x008fc6000000000a */
[----:B------:R-:W-:Y:S01]  /*04e0*/  UISETP.NE.AND UP0, UPT, UR4, URZ, UPT ;  /* 0x000000ff0400728c */ /* 0x000fe2000bf05270 */
[----:B------:R-:W-:Y:S01]  /*04f0*/  IADD3 R24, P0, PT, R14, 0x20, RZ ;  /* 0x000000200e187810 */ /* 0x000fe20007f1e0ff */
[C---:B------:R-:W-:Y:S01]  /*0500*/  IMAD.IADD R25, R4.reuse, 0x1, R25 ;  /* 0x0000000104197824 */ /* 0x040fe200078e0219 */
[C---:B------:R-:W-:Y:S01]  /*0510*/  IADD3 R7, PT, PT, R4.reuse, R7, RZ ;  /* 0x0000000704077210 */ /* 0x040fe20007ffe0ff */
[C---:B------:R-:W-:Y:S01]  /*0520*/  IMAD.WIDE.U32 R16, R4.reuse, 0x4, R16 ;  /* 0x0000000404107825 */ /* 0x040fe200078e0010 */
[C---:B------:R-:W-:Y:S02]  /*0530*/  IADD3 R9, PT, PT, R4.reuse, R9, RZ ;  /* 0x0000000904097210 */ /* 0x040fe40007ffe0ff */
[C---:B------:R-:W-:Y:S01]  /*0540*/  IADD3 R11, PT, PT, R4.reuse, R11, RZ ;  /* 0x0000000b040b7210 */ /* 0x040fe20007ffe0ff */
[----:B------:R-:W-:Y:S01]  /*0550*/  IMAD.X R26, RZ, RZ, R15, P0 ;  /* 0x000000ffff1a7224 */ /* 0x000fe200000e060f */
[C---:B------:R-:W-:Y:S02]  /*0560*/  IADD3 R27, PT, PT, R4.reuse, R27, RZ ;  /* 0x0000001b041b7210 */ /* 0x040fe40007ffe0ff */
[----:B------:R-:W-:-:S02]  /*0570*/  IADD3 R29, PT, PT, R4, R29, RZ ;  /* 0x0000001d041d7210 */ /* 0x000fc40007ffe0ff */
[----:B------:R-:W-:Y:S01]  /*0580*/  IADD3 R8, PT, PT, R4, R8, RZ ;  /* 0x0000000804087210 */ /* 0x000fe20007ffe0ff */
[----:B--2---:R-:W-:-:S04]  /*0590*/  FFMA R10, R28, R18, R10 ;  /* 0x000000121c0a7223 */ /* 0x004fc8000000000a */
[----:B----4-:R-:W-:Y:S01]  /*05a0*/  FFMA R10, R19, R20, R10 ;  /* 0x00000014130a7223 */ /* 0x010fe2000000000a */
[----:B------:R-:W-:Y:S06]  /*05b0*/  BRA.U UP0, `(.L_x_13) ;  /* 0xfffffffd00487547 */ /* 0x000fec000b83ffff */
[----:B------:R-:W-:-:S05]  /*05c0*/  UMOV UR4, UR6 ;  /* 0x0000000600047c82 */ /* 0x000fca0008000000 */
.L_x_12:
[----:B------:R-:W-:-:S09]  /*05d0*/  UISETP.NE.AND UP0, UPT, UR8, URZ, UPT ;  /* 0x000000ff0800728c */ /* 0x000fd2000bf05270 */
[----:B------:R-:W-:Y:S05]  /*05e0*/  BRA.U !UP0, `(.L_x_14) ;  /* 0x00000005081c7547 */ /* 0x000fea000b800000 */
[----:B------:R-:W-:Y:S02]  /*05f0*/  UIADD3 UR9, UPT, UPT, UR8, -0x1, URZ ;  /* 0xffffffff08097890 */ /* 0x000fe4000fffe0ff */
[----:B------:R-:W-:Y:S02]  /*0600*/  UISETP.NE.AND UP1, UPT, UR5, URZ, UPT ;  /* 0x000000ff0500728c */ /* 0x000fe4000bf25270 */
[----:B------:R-:W-:-:S09]  /*0610*/  UISETP.GE.U32.AND UP0, UPT, UR9, 0x3, UPT ;  /* 0x000000030900788c */ /* 0x000fd2000bf06070 */
[----:B------:R-:W-:Y:S05]  /*0620*/  BRA.U !UP0, `(.L_x_15) ;  /* 0x00000001087c7547 */ /* 0x000fea000b800000 */
[----:B------:R-:W0:Y:S01]  /*0630*/  LDC R22, c[0x0][0x388] ;  /* 0x0000e200ff167b82 */ /* 0x000e220000000800 */
[----:B------:R-:W1:Y:S01]  /*0640*/  LDCU.64 UR14, c[0x0][0x390] ;  /* 0x00007200ff0e77ac */ /* 0x000e620008000a00 */
[C---:B------:R-:W-:Y:S01]  /*0650*/  VIADD R7, R2.reuse, UR4 ;  /* 0x0000000402077c36 */ /* 0x040fe20008000000 */
[----:B------:R-:W-:-:S04]  /*0660*/  IADD3 R11, P0, PT, R2, UR4, RZ ;  /* 0x00000004020b7c10 */ /* 0x000fc8000ff1e0ff */
[----:B------:R-:W-:Y:S01]  /*0670*/  IADD3.X R20, PT, PT, RZ, RZ, RZ, P0, !PT ;  /* 0x000000ffff147210 */ /* 0x000fe200007fe4ff */
[----:B------:R-:W2:Y:S08]  /*0680*/  LDC.64 R16, c[0x0][0x390] ;  /* 0x0000e400ff107b82 */ /* 0x000eb00000000a00 */
[----:B------:R-:W3:Y:S01]  /*0690*/  LDC.64 R12, c[0x0][0x398] ;  /* 0x0000e600ff0c7b82 */ /* 0x000ee20000000a00 */
[----:B-1----:R-:W-:Y:S01]  /*06a0*/  LEA R8, P0, R11, UR14, 0x2 ;  /* 0x0000000e0b087c11 */ /* 0x002fe2000f8010ff */
[----:B0-----:R-:W-:-:S05]  /*06b0*/  IMAD R19, R22, UR4, R5 ;  /* 0x0000000416137c24 */ /* 0x001fca000f8e0205 */
[----:B------:R-:W-:Y:S01]  /*06c0*/  IADD3 R9, PT, PT, R19, R22, RZ ;  /* 0x0000001613097210 */ /* 0x000fe20007ffe0ff */
[----:B--2---:R-:W-:-:S03]  /*06d0*/  IMAD.WIDE.U32 R16, R7, 0x4, R16 ;  /* 0x0000000407107825 */ /* 0x004fc600078e0010 */
[----:B------:R-:W-:-:S03]  /*06e0*/  IADD3 R7, PT, PT, R9, R22, RZ ;  /* 0x0000001609077210 */ /* 0x000fc60007ffe0ff */
[----:B------:R-:W2:Y:S01]  /*06f0*/  LDG.E R17, desc[UR10][R16.64] ;  /* 0x0000000a10117981 */ /* 0x000ea2000c1e1900 */
[----:B---3--:R-:W-:-:S04]  /*0700*/  IMAD.WIDE.U32 R18, R19, 0x4, R12 ;  /* 0x0000000413127825 */ /* 0x008fc800078e000c */
[----:B------:R-:W-:Y:S01]  /*0710*/  IMAD.WIDE.U32 R14, R9, 0x4, R12 ;  /* 0x00000004090e7825 */ /* 0x000fe200078e000c */
[----:B------:R-:W-:Y:S01]  /*0720*/  LEA.HI.X R9, R11, UR15, R20, 0x2, P0 ;  /* 0x0000000f0b097c11 */ /* 0x000fe200080f1414 */
[----:B------:R-:W2:Y:S02]  /*0730*/  LDG.E R18, desc[UR10][R18.64] ;  /* 0x0000000a12127981 */ /* 0x000ea4000c1e1900 */
[C---:B------:R-:W-:Y:S02]  /*0740*/  IMAD.WIDE.U32 R20, R7.reuse, 0x4, R12 ;  /* 0x0000000407147825 */ /* 0x040fe400078e000c */
[----:B------:R-:W3:Y:S02]  /*0750*/  LDG.E R14, desc[UR10][R14.64] ;  /* 0x0000000a0e0e7981 */ /* 0x000ee4000c1e1900 */
[----:B------:R-:W-:Y:S02]  /*0760*/  IMAD.IADD R7, R7, 0x1, R22 ;  /* 0x0000000107077824 */ /* 0x000fe400078e0216 */
[----:B------:R-:W3:Y:S02]  /*0770*/  LDG.E R22, desc[UR10][R8.64+0x4] ;  /* 0x0000040a08167981 */ /* 0x000ee4000c1e1900 */
[----:B------:R-:W-:-:S02]  /*0780*/  IMAD.WIDE.U32 R12, R7, 0x4, R12 ;  /* 0x00000004070c7825 */ /* 0x000fc400078e000c */
[----:B------:R-:W4:Y:S04]  /*0790*/  LDG.E R20, desc[UR10][R20.64] ;  /* 0x0000000a14147981 */ /* 0x000f28000c1e1900 */
[----:B------:R-:W4:Y:S04]  /*07a0*/  LDG.E R24, desc[UR10][R8.64+0x8] ;  /* 0x0000080a08187981 */ /* 0x000f28000c1e1900 */
[----:B------:R-:W5:Y:S04]  /*07b0*/  LDG.E R26, desc[UR10][R8.64+0xc] ;  /* 0x00000c0a081a7981 */ /* 0x000f68000c1e1900 */
[----:B------:R-:W5:Y:S01]  /*07c0*/  LDG.E R12, desc[UR10][R12.64] ;  /* 0x0000000a0c0c7981 */ /* 0x000f62000c1e1900 */
[----:B------:R-:W-:Y:S01]  /*07d0*/  UIADD3 UR4, UPT, UPT, UR4, 0x4, URZ ;  /* 0x0000000404047890 */ /* 0x000fe2000fffe0ff */
[----:B--2---:R-:W-:-:S04]  /*07e0*/  FFMA R17, R17, R18, R10 ;  /* 0x0000001211117223 */ /* 0x004fc8000000000a */
[----:B---3--:R-:W-:-:S04]  /*07f0*/  FFMA R17, R22, R14, R17 ;  /* 0x0000000e16117223 */ /* 0x008fc80000000011 */
[----:B----4-:R-:W-:-:S04]  /*0800*/  FFMA R17, R24, R20, R17 ;  /* 0x0000001418117223 */ /* 0x010fc80000000011 */
[----:B-----5:R-:W-:-:S07]  /*0810*/  FFMA R10, R26, R12, R17 ;  /* 0x0000000c1a0a7223 */ /* 0x020fce0000000011 */
.L_x_15:
[----:B------:R-:W-:Y:S05]  /*0820*/  BRA.U !UP1, `(.L_x_14) ;  /* 0x00000001098c7547 */ /* 0x000fea000b800000 */
[----:B------:R-:W-:Y:S02]  /*0830*/  UISETP.NE.AND UP0, UPT, UR5, 0x1, UPT ;  /* 0x000000010500788c */ /* 0x000fe4000bf05270 */
[----:B------:R-:W-:-:S07]  /*0840*/  ULOP3.LUT UP1, URZ, UR12, 0x1, URZ, 0xc0, !UPT ;  /* 0x000000010cff7892 */ /* 0x000fce000f82c0ff */
[----:B------:R-:W-:Y:S05]  /*0850*/  BRA.U !UP0, `(.L_x_16) ;  /* 0x0000000108547547 */ /* 0x000fea000b800000 */
[----:B------:R-:W0:Y:S01]  /*0860*/  LDC R16, c[0x0][0x388] ;  /* 0x0000e200ff107b82 */ /* 0x000e220000000800 */
[----:B------:R-:W1:Y:S01]  /*0870*/  LDCU.64 UR12, c[0x0][0x390] ;  /* 0x00007200ff0c77ac */ /* 0x000e620008000a00 */
[C---:B------:R-:W-:Y:S02]  /*0880*/  IADD3 R7, PT, PT, R2.reuse, UR4, RZ ;  /* 0x0000000402077c10 */ /* 0x040fe4000fffe0ff */
[----:B------:R-:W-:-:S04]  /*0890*/  IADD3 R11, P0, PT, R2, UR4, RZ ;  /* 0x00000004020b7c10 */ /* 0x000fc8000ff1e0ff */
[----:B------:R-:W2:Y:S01]  /*08a0*/  LDC.64 R14, c[0x0][0x390] ;  /* 0x0000e400ff0e7b82 */ /* 0x000ea20000000a00 */
[----:B------:R-:W-:-:S07]  /*08b0*/  IADD3.X R18, PT, PT, RZ, RZ, RZ, P0, !PT ;  /* 0x000000ffff127210 */ /* 0x000fce00007fe4ff */
[----:B------:R-:W3:Y:S01]  /*08c0*/  LDC.64 R8, c[0x0][0x398] ;  /* 0x0000e600ff087b82 */ /* 0x000ee20000000a00 */
[----:B-1----:R-:W-:-:S04]  /*08d0*/  LEA R12, P0, R11, UR12, 0x2 ;  /* 0x0000000c0b0c7c11 */ /* 0x002fc8000f8010ff */
[----:B------:R-:W-:Y:S01]  /*08e0*/  LEA.HI.X R13, R11, UR13, R18, 0x2, P0 ;  /* 0x0000000d0b0d7c11 */ /* 0x000fe200080f1412 */
[----:B0-----:R-:W-:-:S05]  /*08f0*/  IMAD R17, R16, UR4, R5 ;  /* 0x0000000410117c24 */ /* 0x001fca000f8e0205 */
[----:B------:R-:W4:Y:S01]  /*0900*/  LDG.E R13, desc[UR10][R12.64+0x4] ;  /* 0x0000040a0c0d7981 */ /* 0x000f22000c1e1900 */
[----:B--2---:R-:W-:Y:S01]  /*0910*/  IMAD.WIDE.U32 R14, R7, 0x4, R14 ;  /* 0x00000004070e7825 */ /* 0x004fe200078e000e */
[----:B------:R-:W-:-:S05]  /*0920*/  IADD3 R7, PT, PT, R17, R16, RZ ;  /* 0x0000001011077210 */ /* 0x000fca0007ffe0ff */
[----:B------:R-:W2:Y:S01]  /*0930*/  LDG.E R15, desc[UR10][R14.64] ;  /* 0x0000000a0e0f7981 */ /* 0x000ea2000c1e1900 */
[----:B---3--:R-:W-:-:S04]  /*0940*/  IMAD.WIDE.U32 R16, R17, 0x4, R8 ;  /* 0x0000000411107825 */ /* 0x008fc800078e0008 */
[----:B------:R-:W-:Y:S02]  /*0950*/  IMAD.WIDE.U32 R8, R7, 0x4, R8 ;  /* 0x0000000407087825 */ /* 0x000fe400078e0008 */
[----:B------:R-:W2:Y:S04]  /*0960*/  LDG.E R16, desc[UR10][R16.64] ;  /* 0x0000000a10107981 */ /* 0x000ea8000c1e1900 */
[----:B------:R-:W4:Y:S01]  /*0970*/  LDG.E R8, desc[UR10][R8.64] ;  /* 0x0000000a08087981 */ /* 0x000f22000c1e1900 */
[----:B------:R-:W-:Y:S01]  /*0980*/  UIADD3 UR4, UPT, UPT, UR4, 0x2, URZ ;  /* 0x0000000204047890 */ /* 0x000fe2000fffe0ff */
[----:B--2---:R-:W-:-:S04]  /*0990*/  FFMA R10, R15, R16, R10 ;  /* 0x000000100f0a7223 */ /* 0x004fc8000000000a */
[----:B----4-:R-:W-:-:S07]  /*09a0*/  FFMA R10, R13, R8, R10 ;  /* 0x000000080d0a7223 */ /* 0x010fce000000000a */
.L_x_16:
[----:B------:R-:W-:Y:S05]  /*09b0*/  BRA.U !UP1, `(.L_x_14) ;  /* 0x0000000109287547 */ /* 0x000fea000b800000 */
[----:B------:R-:W0:Y:S01]  /*09c0*/  LDC R14, c[0x0][0x388] ;  /* 0x0000e200ff0e7b82 */ /* 0x000e220000000800 */
[----:B------:R-:W-:-:S07]  /*09d0*/  VIADD R7, R2, UR4 ;  /* 0x0000000402077c36 */ /* 0x000fce0008000000 */
[----:B------:R-:W1:Y:S08]  /*09e0*/  LDC.64 R8, c[0x0][0x390] ;  /* 0x0000e400ff087b82 */ /* 0x000e700000000a00 */
[----:B------:R-:W2:Y:S01]  /*09f0*/  LDC.64 R12, c[0x0][0x398] ;  /* 0x0000e600ff0c7b82 */ /* 0x000ea20000000a00 */
[----:B0-----:R-:W-:Y:S02]  /*0a00*/  IMAD R11, R14, UR4, R5 ;  /* 0x000000040e0b7c24 */ /* 0x001fe4000f8e0205 */
[----:B-1----:R-:W-:-:S06]  /*0a10*/  IMAD.WIDE.U32 R8, R7, 0x4, R8 ;  /* 0x0000000407087825 */ /* 0x002fcc00078e0008 */
[----:B------:R-:W3:Y:S01]  /*0a20*/  LDG.E R9, desc[UR10][R8.64] ;  /* 0x0000000a08097981 */ /* 0x000ee2000c1e1900 */
[----:B--2---:R-:W-:-:S06]  /*0a30*/  IMAD.WIDE.U32 R12, R11, 0x4, R12 ;  /* 0x000000040b0c7825 */ /* 0x004fcc00078e000c */
[----:B------:R-:W3:Y:S02]  /*0a40*/  LDG.E R12, desc[UR10][R12.64] ;  /* 0x0000000a0c0c7981 */ /* 0x000ee4000c1e1900 */
[----:B---3--:R-:W-:-:S07]  /*0a50*/  FFMA R10, R9, R12, R10 ;  /* 0x0000000c090a7223 */ /* 0x008fce000000000a */
.L_x_14:
[----:B------:R-:W0:Y:S01]  /*0a60*/  LDCU UR4, c[0x0][0x388] ;  /* 0x00007100ff0477ac */ /* 0x000e220008000800 */
[----:B------:R-:W1:Y:S01]  /*0a70*/  LDC.64 R8, c[0x0][0x3a0] ;  /* 0x0000e800ff087b82 */ /* 0x000e620000000a00 */
[----:B------:R-:W-:Y:S02]  /*0a80*/  IADD3 R7, PT, PT, R0, R5, RZ ;  /* 0x0000000500077210 */ /* 0x000fe40007ffe0ff */
[----:B------:R-:W-:-:S04]  /*0a90*/  IADD3 R5, PT, PT, R5, 0x1, RZ ;  /* 0x0000000105057810 */ /* 0x000fc80007ffe0ff */
[----:B0-----:R-:W-:Y:S01]  /*0aa0*/  ISETP.NE.AND P0, PT, R5, UR4, PT ;  /* 0x0000000405007c0c */ /* 0x001fe2000bf05270 */
[----:B-1----:R-:W-:-:S05]  /*0ab0*/  IMAD.WIDE.U32 R8, R7, 0x4, R8 ;  /* 0x0000000407087825 */ /* 0x002fca00078e0008 */
[----:B------:R0:W-:Y:S07]  /*0ac0*/  STG.E desc[UR10][R8.64], R10 ;  /* 0x0000000a08007986 */ /* 0x0001ee000c10190a */
[----:B------:R-:W-:Y:S05]  /*0ad0*/  @!P0 EXIT ;  /* 0x000000000000894d */ /* 0x000fea0003800000 */
[----:B------:R-:W-:Y:S05]  /*0ae0*/  BRA `(.L_x_17) ;  /* 0xfffffff400b07947 */ /* 0x000fea000383ffff */
.L_x_11:
        /* <DEDUP_REMOVED lines=8> */
.L_x_19:
[----:B-1----:R-:W-:Y:S01]  /*0b70*/  VIADD R5, R0, UR4 ;  /* 0x0000000400057c36 */ /* 0x002fe20008000000 */
[----:B------:R-:W-:-:S03]  /*0b80*/  UIADD3 UR4, UPT, UPT, UR4, 0x8, URZ ;  /* 0x0000000804047890 */ /* 0x000fc6000fffe0ff */
[----:B0-----:R-:W-:-:S03]  /*0b90*/  IMAD.WIDE.U32 R4, R5, 0x4, R6 ;  /* 0x0000000405047825 */ /* 0x001fc600078e0006 */
[----:B------:R-:W-:Y:S02]  /*0ba0*/  ISETP.NE.AND P1, PT, R3, UR4, PT ;  /* 0x0000000403007c0c */ /* 0x000fe4000bf25270 */
[----:B------:R1:W-:Y:S04]  /*0bb0*/  STG.E desc[UR10][R4.64], RZ ;  /* 0x000000ff04007986 */ /* 0x0003e8000c10190a */
[----:B------:R1:W-:Y:S04]  /*0bc0*/  STG.E desc[UR10][R4.64+0x4], RZ ;  /* 0x000004ff04007986 */ /* 0x0003e8000c10190a */
[----:B------:R1:W-:Y:S04]  /*0bd0*/  STG.E desc[UR10][R4.64+0x8], RZ ;  /* 0x000008ff04007986 */ /* 0x0003e8000c10190a */
[----:B------:R1:W-:Y:S04]  /*0be0*/  STG.E desc[UR10][R4.64+0xc], RZ ;  /* 0x00000cff04007986 */ /* 0x0003e8000c10190a */
[----:B------:R1:W-:Y:S04]  /*0bf0*/  STG.E desc[UR10][R4.64+0x10], RZ ;  /* 0x000010ff04007986 */ /* 0x0003e8000c10190a */
[----:B------:R1:W-:Y:S04]  /*0c00*/  STG.E desc[UR10][R4.64+0x14], RZ ;  /* 0x000014ff04007986 */ /* 0x0003e8000c10190a */
[----:B------:R1:W-:Y:S04]  /*0c10*/  STG.E desc[UR10][R4.64+0x18], RZ ;  /* 0x000018ff04007986 */ /* 0x0003e8000c10190a */
[----:B------:R1:W-:Y:S01]  /*0c20*/  STG.E desc[UR10][R4.64+0x1c], RZ ;  /* 0x00001cff04007986 */ /* 0x0003e2000c10190a */
[----:B------:R-:W-:Y:S05]  /*0c30*/  @P1 BRA `(.L_x_19) ;  /* 0xfffffffc00cc1947 */ /* 0x000fea000383ffff */
.L_x_18:
[----:B------:R-:W-:Y:S05]  /*0c40*/  @!P0 EXIT ;  /* 0x000000000000894d */ /* 0x000fea0003800000 */
[----:B------:R-:W-:Y:S02]  /*0c50*/  ISETP.GE.U32.AND P1, PT, R2, 0x4, PT ;  /* 0x000000040200780c */ /* 0x000fe40003f26070 */
[----:B------:R-:W-:-:S04]  /*0c60*/  LOP3.LUT R8, R11, 0x3, RZ, 0xc0, !PT ;  /* 0x000000030b087812 */ /* 0x000fc800078ec0ff */
[----:B------:R-:W-:-:S07]  /*0c70*/  ISETP.NE.AND P0, PT, R8, RZ, PT ;  /* 0x000000ff0800720c */ /* 0x000fce0003f05270 */
[----:B------:R-:W-:Y:S06]  /*0c80*/  @!P1 BRA `(.L_x_20) ;  /* 0x0000000000349947 */ /* 0x000fec0003800000 */
[----:B-1----:R-:W0:Y:S01]  /*0c90*/  LDC.64 R4, c[0x0][0x3a0] ;  /* 0x0000e800ff047b82 */ /* 0x002e220000000a00 */
[----:B------:R-:W1:Y:S01]  /*0ca0*/  LDCU.64 UR4, c[0x0][0x3a0] ;  /* 0x00007400ff0477ac */ /* 0x000e620008000a00 */
[CC--:B------:R-:W-:Y:S02]  /*0cb0*/  IADD3 R2, P1, PT, R0.reuse, R3.reuse, RZ ;  /* 0x0000000300027210 */ /* 0x0c0fe40007f3e0ff */
[----:B------:R-:W-:Y:S02]  /*0cc0*/  IADD3 R7, PT, PT, R0, R3, RZ ;  /* 0x0000000300077210 */ /* 0x000fe40007ffe0ff */
[----:B------:R-:W-:Y:S02]  /*0cd0*/  IADD3.X R9, PT, PT, RZ, RZ, RZ, P1, !PT ;  /* 0x000000ffff097210 */ /* 0x000fe40000ffe4ff */
[----:B------:R-:W-:Y:S02]  /*0ce0*/  IADD3 R3, PT, PT, R3, 0x4, RZ ;  /* 0x0000000403037810 */ /* 0x000fe40007ffe0ff */
[----:B-1----:R-:W-:Y:S01]  /*0cf0*/  LEA R6, P1, R2, UR4, 0x2 ;  /* 0x0000000402067c11 */ /* 0x002fe2000f8210ff */
[----:B0-----:R-:W-:-:S03]  /*0d00*/  IMAD.WIDE.U32 R4, R7, 0x4, R4 ;  /* 0x0000000407047825 */ /* 0x001fc600078e0004 */
[----:B------:R-:W-:Y:S02]  /*0d10*/  LEA.HI.X R7, R2, UR5, R9, 0x2, P1 ;  /* 0x0000000502077c11 */ /* 0x000fe400088f1409 */
[----:B------:R0:W-:Y:S04]  /*0d20*/  STG.E desc[UR10][R4.64], RZ ;  /* 0x000000ff04007986 */ /* 0x0001e8000c10190a */
[----:B------:R0:W-:Y:S04]  /*0d30*/  STG.E desc[UR10][R6.64+0x4], RZ ;  /* 0x000004ff06007986 */ /* 0x0001e8000c10190a */
[----:B------:R0:W-:Y:S04]  /*0d40*/  STG.E desc[UR10][R6.64+0x8], RZ ;  /* 0x000008ff06007986 */ /* 0x0001e8000c10190a */
[----:B------:R0:W-:Y:S02]  /*0d50*/  STG.E desc[UR10][R6.64+0xc], RZ ;  /* 0x00000cff06007986 */ /* 0x0001e4000c10190a */
.L_x_20:
[----:B------:R-:W-:Y:S05]  /*0d60*/  @!P0 EXIT ;  /* 0x000000000000894d */ /* 0x000fea0003800000 */
[----:B------:R-:W-:Y:S02]  /*0d70*/  ISETP.NE.AND P1, PT, R8, 0x1, PT ;  /* 0x000000010800780c */ /* 0x000fe40003f25270 */
[----:B------:R-:W-:-:S04]  /*0d80*/  LOP3.LUT R2, R11, 0x1, RZ, 0xc0, !PT ;  /* 0x000000010b027812 */ /* 0x000fc800078ec0ff */
[----:B------:R-:W-:-:S07]  /*0d90*/  ISETP.NE.U32.AND P0, PT, R2, 0x1, PT ;  /* 0x000000010200780c */ /* 0x000fce0003f05070 */
[----:B------:R-:W-:Y:S06]  /*0da0*/  @!P1 BRA `(.L_x_21) ;  /* 0x00000000002c9947 */ /* 0x000fec0003800000 */
[----:B01----:R-:W0:Y:S01]  /*0db0*/  LDC.64 R4, c[0x0][0x3a0] ;  /* 0x0000e800ff047b82 */ /* 0x003e220000000a00 */
[----:B------:R-:W1:Y:S01]  /*0dc0*/  LDCU.64 UR4, c[0x0][0x3a0] ;  /* 0x00007400ff0477ac */ /* 0x000e620008000a00 */
[C---:B------:R-:W-:Y:S01]  /*0dd0*/  IADD3 R2, P1, PT, R0.reuse, R3, RZ ;  /* 0x0000000300027210 */ /* 0x040fe20007f3e0ff */
[----:B------:R-:W-:Y:S01]  /*0de0*/  IMAD.IADD R7, R0, 0x1, R3 ;  /* 0x0000000100077824 */ /* 0x000fe200078e0203 */
[----:B------:R-:W-:Y:S02]  /*0df0*/  IADD3 R3, PT, PT, R3, 0x2, RZ ;  /* 0x0000000203037810 */ /* 0x000fe40007ffe0ff */
[----:B------:R-:W-:Y:S02]  /*0e00*/  IADD3.X R9, PT, PT, RZ, RZ, RZ, P1, !PT ;  /* 0x000000ffff097210 */ /* 0x000fe40000ffe4ff */
[----:B-1----:R-:W-:Y:S01]  /*0e10*/  LEA R6, P1, R2, UR4, 0x2 ;  /* 0x0000000402067c11 */ /* 0x002fe2000f8210ff */
[----:B0-----:R-:W-:-:S03]  /*0e20*/  IMAD.WIDE.U32 R4, R7, 0x4, R4 ;  /* 0x0000000407047825 */ /* 0x001fc600078e0004 */
[----:B------:R-:W-:Y:S02]  /*0e30*/  LEA.HI.X R7, R2, UR5, R9, 0x2, P1 ;  /* 0x0000000502077c11 */ /* 0x000fe400088f1409 */
[----:B------:R2:W-:Y:S04]  /*0e40*/  STG.E desc[UR10][R4.64], RZ ;  /* 0x000000ff04007986 */ /* 0x0005e8000c10190a */
[----:B------:R2:W-:Y:S03]  /*0e50*/  STG.E desc[UR10][R6.64+0x4], RZ ;  /* 0x000004ff06007986 */ /* 0x0005e6000c10190a */
.L_x_21:
[----:B------:R-:W-:Y:S05]  /*0e60*/  @P0 EXIT ;  /* 0x000000000000094d */ /* 0x000fea0003800000 */
[----:B012---:R-:W0:Y:S01]  /*0e70*/  LDC.64 R4, c[0x0][0x3a0] ;  /* 0x0000e800ff047b82 */ /* 0x007e220000000a00 */
[----:B------:R-:W-:-:S05]  /*0e80*/  IADD3 R3, PT, PT, R0, R3, RZ ;  /* 0x0000000300037210 */ /* 0x000fca0007ffe0ff */
[----:B0-----:R-:W-:-:S05]  /*0e90*/  IMAD.WIDE.U32 R2, R3, 0x4, R4 ;  /* 0x0000000403027825 */ /* 0x001fca00078e0004 */
[----:B------:R-:W-:Y:S01]  /*0ea0*/  STG.E desc[UR10][R2.64], RZ ;  /* 0x000000ff02007986 */ /* 0x000fe2000c10190a */
[----:B------:R-:W-:Y:S05]  /*0eb0*/  EXIT ;  /* 0x000000000000794d */ /* 0x000fea0003800000 */
.L_x_22:
        /* <DEDUP_REMOVED lines=12> */
.L_x_29:


//--------------------- .text._Z31matrixMulKernel_1thread1elementiiiPKfS0_Pf --------------------------
	.section	.text._Z31matrixMulKernel_1thread1elementiiiPKfS0_Pf,"ax",@progbits
	.align	128
        .global         _Z31matrixMulKernel_1thread1elementiiiPKfS0_Pf
        .type           _Z31matrixMulKernel_1thread1elementiiiPKfS0_Pf,@function
        .size           _Z31matrixMulKernel_1thread1elementiiiPKfS0_Pf,(.L_x_30 - _Z31matrixMulKernel_1thread1elementiiiPKfS0_Pf)
        .other          _Z31matrixMulKernel_1thread1elementiiiPKfS0_Pf,@"STO_CUDA_ENTRY STV_DEFAULT"
_Z31matrixMulKernel_1thread1elementiiiPKfS0_Pf:
.text._Z31matrixMulKernel_1thread1elementiiiPKfS0_Pf:
[----:B------:R-:W-:Y:S01]  /*0000*/  LDC R1, c[0x0][0x37c] ;  /* 0x0000df00ff017b82 */ /* 0x000fe20000000800 */
[----:B------:R-:W0:Y:S07]  /*0010*/  S2R R5, SR_TID.X ;  /* 0x0000000000057919 */ /* 0x000e2e0000002100 */
[----:B------:R-:W1:Y:S01]  /*0020*/  LDC R16, c[0x0][0x364] ;  /* 0x0000d900ff107b82 */ /* 0x000e620000000800 */
[----:B------:R-:W2:Y:S01]  /*0030*/  LDCU UR6, c[0x0][0x380] ;  /* 0x00007000ff0677ac */ /* 0x000ea20008000800 */
[----:B------:R-:W1:Y:S06]  /*0040*/  S2R R3, SR_TID.Y ;  /* 0x0000000000037919 */ /* 0x000e6c0000002200 */
[----:B------:R-:W0:Y:S08]  /*0050*/  S2UR UR5, SR_CTAID.X ;  /* 0x00000000000579c3 */ /* 0x000e300000002500 */
[----:B------:R-:W0:Y:S08]  /*0060*/  LDC R0, c[0x0][0x360] ;  /* 0x0000d800ff007b82 */ /* 0x000e300000000800 */
[----:B------:R-:W1:Y:S08]  /*0070*/  S2UR UR4, SR_CTAID.Y ;  /* 0x00000000000479c3 */ /* 0x000e700000002600 */
[----:B------:R-:W3:Y:S01]  /*0080*/  LDC R17, c[0x0][0x388] ;  /* 0x0000e200ff117b82 */ /* 0x000ee20000000800 */
[----:B0-----:R-:W-:-:S02]  /*0090*/  IMAD R0, R0, UR5, R5 ;  /* 0x0000000500007c24 */ /* 0x001fc4000f8e0205 */
[----:B-1----:R-:W-:-:S03]  /*00a0*/  IMAD R16, R16, UR4, R3 ;  /* 0x0000000410107c24 */ /* 0x002fc6000f8e0203 */
[----:B---3--:R-:W-:-:S04]  /*00b0*/  ISETP.GE.AND P0, PT, R0, R17, PT ;  /* 0x000000110000720c */ /* 0x008fc80003f06270 */
[----:B--2---:R-:W-:-:S13]  /*00c0*/  ISETP.GE.OR P0, PT, R16, UR6, P0 ;  /* 0x0000000610007c0c */ /* 0x004fda0008706670 */
[----:B------:R-:W-:Y:S05]  /*00d0*/  @P0 EXIT ;  /* 0x000000000000094d */ /* 0x000fea0003800000 */
[----:B------:R-:W0:Y:S01]  /*00e0*/  LDC R19, c[0x0][0x384] ;  /* 0x0000e100ff137b82 */ /* 0x000e220000000800 */
[----:B------:R-:W1:Y:S01]  /*00f0*/  LDCU.64 UR4, c[0x0][0x358] ;  /* 0x00006b00ff0477ac */ /* 0x000e620008000a00 */
[----:B------:R-:W-:Y:S01]  /*0100*/  HFMA2 R24, -RZ, RZ, 0, 0 ;  /* 0x00000000ff187431 */ /* 0x000fe200000001ff */
[----:B0-----:R-:W-:-:S13]  /*0110*/  ISETP.GE.AND P0, PT, R19, 0x1, PT ;  /* 0x000000011300780c */ /* 0x001fda0003f06270 */
[----:B-1----:R-:W-:Y:S05]  /*0120*/  @!P0 BRA `(.L_x_23) ;  /* 0x0000000400e08947 */ /* 0x002fea0003800000 */
[C---:B------:R-:W-:Y:S01]  /*0130*/  ISETP.GE.U32.AND P1, PT, R19.reuse, 0x8, PT ;  /* 0x000000081300780c */ /* 0x040fe20003f26070 */
[----:B------:R-:W-:Y:S01]  /*0140*/  IMAD R20, R16, R19, RZ ;  /* 0x0000001310147224 */ /* 0x000fe200078e02ff */
[----:B------:R-:W-:Y:S02]  /*0150*/  LOP3.LUT R27, R19, 0x7, RZ, 0xc0, !PT ;  /* 0x00000007131b7812 */ /* 0x000fe400078ec0ff */
[----:B------:R-:W-:Y:S02]  /*0160*/  MOV R24, RZ ;  /* 0x000000ff00187202 */ /* 0x000fe40000000f00 */
[----:B------:R-:W-:Y:S02]  /*0170*/  ISETP.NE.AND P0, PT, R27, RZ, PT ;  /* 0x000000ff1b00720c */ /* 0x000fe40003f05270 */
[----:B------:R-:W-:-:S05]  /*0180*/  MOV R21, RZ ;  /* 0x000000ff00157202 */ /* 0x000fca0000000f00 */
[----:B------:R-:W-:Y:S06]  /*0190*/  @!P1 BRA `(.L_x_24) ;  /* 0x0000000000c49947 */ /* 0x000fec0003800000 */
[----:B------:R-:W0:Y:S01]  /*01a0*/  LDC.64 R2, c[0x0][0x390] ;  /* 0x0000e400ff027b82 */ /* 0x000e220000000a00 */
[----:B------:R-:W-:Y:S02]  /*01b0*/  LOP3.LUT R21, R19, 0x7ffffff8, RZ, 0xc0, !PT ;  /* 0x7ffffff813157812 */ /* 0x000fe400078ec0ff */
[----:B------:R-:W-:Y:S02]  /*01c0*/  MOV R24, RZ ;  /* 0x000000ff00187202 */ /* 0x000fe40000000f00 */
[----:B------:R-:W-:Y:S02]  /*01d0*/  MOV R18, R0 ;  /* 0x0000000000127202 */ /* 0x000fe40000000f00 */
[----:B------:R-:W-:Y:S01]  /*01e0*/  IADD3 R22, PT, PT, -R21, RZ, RZ ;  /* 0x000000ff15167210 */ /* 0x000fe20007ffe1ff */
[----:B0-----:R-:W-:-:S03]  /*01f0*/  IMAD.WIDE.U32 R2, R20, 0x4, R2 ;  /* 0x0000000414027825 */ /* 0x001fc600078e0002 */
[----:B------:R-:W-:-:S04]  /*0200*/  IADD3 R4, P1, PT, R2, 0x10, RZ ;  /* 0x0000001002047810 */ /* 0x000fc80007f3e0ff */
[----:B------:R-:W-:-:S09]  /*0210*/  IADD3.X R5, PT, PT, RZ, R3, RZ, P1, !PT ;  /* 0x00000003ff057210 */ /* 0x000fd20000ffe4ff */
.L_x_25:
[----:B------:R-:W0:Y:S01]  /*0220*/  LDC.64 R14, c[0x0][0x398] ;  /* 0x0000e600ff0e7b82 */ /* 0x000e220000000a00 */
[----:B------:R-:W-:Y:S02]  /*0230*/  MOV R2, R4 ;  /* 0x0000000400027202 */ /* 0x000fe40000000f00 */
[----:B------:R-:W-:-:S05]  /*0240*/  MOV R3, R5 ;  /* 0x0000000500037202 */ /* 0x000fca0000000f00 */
[----:B------:R-:W2:Y:S04]  /*0250*/  LDG.E R25, desc[UR4][R2.64+-0x10] ;  /* 0xfffff00402197981 */ /* 0x000ea8000c1e1900 */
[----:B------:R-:W3:Y:S04]  /*0260*/  LDG.E R23, desc[UR4][R2.64+-0xc] ;  /* 0xfffff40402177981 */ /* 0x000ee8000c1e1900 */
[----:B------:R-:W4:Y:S04]  /*0270*/  LDG.E R29, desc[UR4][R2.64+-0x8] ;  /* 0xfffff804021d7981 */ /* 0x000f28000c1e1900 */
[----:B------:R-:W5:Y:S01]  /*0280*/  LDG.E R28, desc[UR4][R2.64+-0x4] ;  /* 0xfffffc04021c7981 */ /* 0x000f62000c1e1900 */
[----:B0-----:R-:W-:-:S05]  /*0290*/  IMAD.WIDE R14, R18, 0x4, R14 ;  /* 0x00000004120e7825 */ /* 0x001fca00078e020e */
[----:B------:R0:W2:Y:S01]  /*02a0*/  LDG.E R26, desc[UR4][R14.64] ;  /* 0x000000040e1a7981 */ /* 0x0000a2000c1e1900 */
[----:B------:R-:W-:-:S04]  /*02b0*/  IMAD.WIDE R12, R17, 0x4, R14 ;  /* 0x00000004110c7825 */ /* 0x000fc800078e020e */
[C---:B------:R-:W-:Y:S02]  /*02c0*/  IMAD.WIDE R4, R17.reuse, 0x4, R12 ;  /* 0x0000000411047825 */ /* 0x040fe400078e020c */
[----:B------:R-:W3:Y:S02]  /*02d0*/  LDG.E R12, desc[UR4][R12.64] ;  /* 0x000000040c0c7981 */ /* 0x000ee4000c1e1900 */
[C---:B------:R-:W-:Y:S02]  /*02e0*/  IMAD.WIDE R8, R17.reuse, 0x4, R4 ;  /* 0x0000000411087825 */ /* 0x040fe400078e0204 */
[----:B------:R-:W4:Y:S02]  /*02f0*/  LDG.E R4, desc[UR4][R4.64] ;  /* 0x0000000404047981 */ /* 0x000f24000c1e1900 */
[C---:B------:R-:W-:Y:S02]  /*0300*/  IMAD.WIDE R6, R17.reuse, 0x4, R8 ;  /* 0x0000000411067825 */ /* 0x040fe400078e0208 */
[----:B------:R-:W5:Y:S02]  /*0310*/  LDG.E R8, desc[UR4][R8.64] ;  /* 0x0000000408087981 */ /* 0x000f64000c1e1900 */
[----:B------:R-:W-:-:S02]  /*0320*/  IMAD.WIDE R10, R17, 0x4, R6 ;  /* 0x00000004110a7825 */ /* 0x000fc400078e0206 */
[----:B------:R-:W5:Y:S04]  /*0330*/  LDG.E R5, desc[UR4][R2.64] ;  /* 0x0000000402057981 */ /* 0x000f68000c1e1900 */
[----:B------:R-:W5:Y:S01]  /*0340*/  LDG.E R6, desc[UR4][R6.64] ;  /* 0x0000000406067981 */ /* 0x000f62000c1e1900 */
[----:B0-----:R-:W-:-:S03]  /*0350*/  IMAD.WIDE R14, R17, 0x4, R10 ;  /* 0x00000004110e7825 */ /* 0x001fc600078e020a */
[----:B------:R-:W5:Y:S04]  /*0360*/  LDG.E R10, desc[UR4][R10.64] ;  /* 0x000000040a0a7981 */ /* 0x000f68000c1e1900 */
[----:B------:R-:W5:Y:S04]  /*0370*/  LDG.E R13, desc[UR4][R14.64] ;  /* 0x000000040e0d7981 */ /* 0x000f68000c1e1900 */
[----:B------:R-:W5:Y:S04]  /*0380*/  LDG.E R7, desc[UR4][R2.64+0x4] ;  /* 0x0000040402077981 */ /* 0x000f68000c1e1900 */
[----:B------:R-:W5:Y:S01]  /*0390*/  LDG.E R9, desc[UR4][R2.64+0xc] ;  /* 0x00000c0402097981 */ /* 0x000f62000c1e1900 */
[----:B--2---:R-:W-:Y:S01]  /*03a0*/  FFMA R26, R25, R26, R24 ;  /* 0x0000001a191a7223 */ /* 0x004fe20000000018 */
[----:B------:R-:W-:-:S02]  /*03b0*/  IMAD.WIDE R24, R17, 0x4, R14 ;  /* 0x0000000411187825 */ /* 0x000fc400078e020e */
[----:B------:R-:W2:Y:S04]  /*03c0*/  LDG.E R14, desc[UR4][R2.64+0x8] ;  /* 0x00000804020e7981 */ /* 0x000ea8000c1e1900 */
[----:B------:R-:W2:Y:S01]  /*03d0*/  LDG.E R24, desc[UR4][R24.64] ;  /* 0x0000000418187981 */ /* 0x000ea2000c1e1900 */
[----:B---3--:R-:W-:Y:S01]  /*03e0*/  FFMA R12, R23, R12, R26 ;  /* 0x0000000c170c7223 */ /* 0x008fe2000000001a */
[----:B------:R-:W-:-:S03]  /*03f0*/  IADD3 R22, PT, PT, R22, 0x8, RZ ;  /* 0x0000000816167810 */ /* 0x000fc60007ffe0ff */
[----:B----4-:R-:W-:Y:S01]  /*0400*/  FFMA R29, R29, R4, R12 ;  /* 0x000000041d1d7223 */ /* 0x010fe2000000000c */
[----:B------:R-:W-:-:S03]  /*0410*/  ISETP.NE.AND P1, PT, R22, RZ, PT ;  /* 0x000000ff1600720c */ /* 0x000fc60003f25270 */
[----:B-----5:R-:W-:Y:S01]  /*0420*/  FFMA R8, R28, R8, R29 ;  /* 0x000000081c087223 */ /* 0x020fe2000000001d */
[----:B------:R-:W-:-:S03]  /*0430*/  IADD3 R4, P2, PT, R2, 0x20, RZ ;  /* 0x0000002002047810 */ /* 0x000fc60007f5e0ff */
[----:B------:R-:W-:Y:S01]  /*0440*/  FFMA R6, R5, R6, R8 ;  /* 0x0000000605067223 */ /* 0x000fe20000000008 */
[----:B------:R-:W-:Y:S02]  /*0450*/  IADD3.X R5, PT, PT, RZ, R3, RZ, P2, !PT ;  /* 0x00000003ff057210 */ /* 0x000fe400017fe4ff */
[----:B------:R-:W-:Y:S01]  /*0460*/  LEA R18, R17, R18, 0x3 ;  /* 0x0000001211127211 */ /* 0x000fe200078e18ff */
[----:B------:R-:W-:-:S04]  /*0470*/  FFMA R7, R7, R10, R6 ;  /* 0x0000000a07077223 */ /* 0x000fc80000000006 */
[----:B--2---:R-:W-:-:S04]  /*0480*/  FFMA R14, R14, R13, R7 ;  /* 0x0000000d0e0e7223 */ /* 0x004fc80000000007 */
[----:B------:R-:W-:Y:S01]  /*0490*/  FFMA R24, R9, R24, R14 ;  /* 0x0000001809187223 */ /* 0x000fe2000000000e */
[----:B------:R-:W-:Y:S06]  /*04a0*/  @P1 BRA `(.L_x_25) ;  /* 0xfffffffc005c1947 */ /* 0x000fec000383ffff */
.L_x_24:
[----:B------:R-:W-:Y:S05]  /*04b0*/  @!P0 BRA `(.L_x_23) ;  /* 0x0000000000fc8947 */ /* 0x000fea0003800000 */
[----:B------:R-:W-:Y:S02]  /*04c0*/  ISETP.GE.U32.AND P1, PT, R27, 0x4, PT ;  /* 0x000000041b00780c */ /* 0x000fe40003f26070 */
[----:B------:R-:W-:-:S04]  /*04d0*/  LOP3.LUT R14, R19, 0x3, RZ, 0xc0, !PT ;  /* 0x00000003130e7812 */ /* 0x000fc800078ec0ff */
[----:B------:R-:W-:-:S07]  /*04e0*/  ISETP.NE.AND P0, PT, R14, RZ, PT ;  /* 0x000000ff0e00720c */ /* 0x000fce0003f05270 */
[----:B------:R-:W-:Y:S06]  /*04f0*/  @!P1 BRA `(.L_x_26) ;  /* 0x00000000006c9947 */ /* 0x000fec0003800000 */
[----:B------:R-:W0:Y:S01]  /*0500*/  LDC.64 R4, c[0x0][0x398] ;  /* 0x0000e600ff047b82 */ /* 0x000e220000000a00 */
[----:B------:R-:W1:Y:S01]  /*0510*/  LDCU.64 UR6, c[0x0][0x390] ;  /* 0x00007200ff0677ac */ /* 0x000e620008000a00 */
[----:B------:R-:W-:Y:S01]  /*0520*/  IMAD R7, R21, R17, R0 ;  /* 0x0000001115077224 */ /* 0x000fe200078e0200 */
[CC--:B------:R-:W-:Y:S02]  /*0530*/  IADD3 R3, PT, PT, R20.reuse, R21.reuse, RZ ;  /* 0x0000001514037210 */ /* 0x0c0fe40007ffe0ff */
[----:B------:R-:W-:-:S03]  /*0540*/  IADD3 R8, P1, PT, R20, R21, RZ ;  /* 0x0000001514087210 */ /* 0x000fc60007f3e0ff */
[----:B------:R-:W2:Y:S01]  /*0550*/  LDC.64 R12, c[0x0][0x390] ;  /* 0x0000e400ff0c7b82 */ /* 0x000ea20000000a00 */
[----:B0-----:R-:W-:-:S04]  /*0560*/  IMAD.WIDE R4, R7, 0x4, R4 ;  /* 0x0000000407047825 */ /* 0x001fc800078e0204 */
[----:B------:R-:W-:Y:S02]  /*0570*/  IMAD.WIDE R6, R17, 0x4, R4 ;  /* 0x0000000411067825 */ /* 0x000fe400078e0204 */
[----:B------:R-:W3:Y:S02]  /*0580*/  LDG.E R4, desc[UR4][R4.64] ;  /* 0x0000000404047981 */ /* 0x000ee4000c1e1900 */
[----:B--2---:R-:W-:Y:S01]  /*0590*/  IMAD.WIDE.U32 R12, R3, 0x4, R12 ;  /* 0x00000004030c7825 */ /* 0x004fe200078e000c */
[----:B------:R-:W-:Y:S02]  /*05a0*/  IADD3.X R3, PT, PT, RZ, RZ, RZ, P1, !PT ;  /* 0x000000ffff037210 */ /* 0x000fe40000ffe4ff */
[----:B-1----:R-:W-:-:S03]  /*05b0*/  LEA R2, P1, R8, UR6, 0x2 ;  /* 0x0000000608027c11 */ /* 0x002fc6000f8210ff */
[----:B------:R-:W3:Y:S01]  /*05c0*/  LDG.E R13, desc[UR4][R12.64] ;  /* 0x000000040c0d7981 */ /* 0x000ee2000c1e1900 */
[----:B------:R-:W-:Y:S01]  /*05d0*/  LEA.HI.X R3, R8, UR7, R3, 0x2, P1 ;  /* 0x0000000708037c11 */ /* 0x000fe200088f1403 */
[C---:B------:R-:W-:Y:S02]  /*05e0*/  IMAD.WIDE R8, R17.reuse, 0x4, R6 ;  /* 0x0000000411087825 */ /* 0x040fe400078e0206 */
[----:B------:R-:W2:Y:S04]  /*05f0*/  LDG.E R6, desc[UR4][R6.64] ;  /* 0x0000000406067981 */ /* 0x000ea8000c1e1900 */
[----:B------:R-:W2:Y:S01]  /*0600*/  LDG.E R15, desc[UR4][R2.64+0x4] ;  /* 0x00000404020f7981 */ /* 0x000ea2000c1e1900 */
[----:B------:R-:W-:-:S03]  /*0610*/  IMAD.WIDE R10, R17, 0x4, R8 ;  /* 0x00000004110a7825 */ /* 0x000fc600078e0208 */
[----:B------:R-:W4:Y:S04]  /*0620*/  LDG.E R22, desc[UR4][R8.64] ;  /* 0x0000000408167981 */ /* 0x000f28000c1e1900 */
[----:B------:R-:W4:Y:S04]  /*0630*/  LDG.E R18, desc[UR4][R2.64+0x8] ;  /* 0x0000080402127981 */ /* 0x000f28000c1e1900 */
[----:B------:R-:W5:Y:S04]  /*0640*/  LDG.E R26, desc[UR4][R2.64+0xc] ;  /* 0x00000c04021a7981 */ /* 0x000f68000c1e1900 */
[----:B------:R-:W5:Y:S01]  /*0650*/  LDG.E R10, desc[UR4][R10.64] ;  /* 0x000000040a0a7981 */ /* 0x000f62000c1e1900 */
[----:B------:R-:W-:Y:S01]  /*0660*/  IADD3 R21, PT, PT, R21, 0x4, RZ ;  /* 0x0000000415157810 */ /* 0x000fe20007ffe0ff */
[----:B---3--:R-:W-:-:S04]  /*0670*/  FFMA R24, R13, R4, R24 ;  /* 0x000000040d187223 */ /* 0x008fc80000000018 */
[----:B--2---:R-:W-:-:S04]  /*0680*/  FFMA R15, R15, R6, R24 ;  /* 0x000000060f0f7223 */ /* 0x004fc80000000018 */
[----:B----4-:R-:W-:-:S04]  /*0690*/  FFMA R15, R18, R22, R15 ;  /* 0x00000016120f7223 */ /* 0x010fc8000000000f */
[----:B-----5:R-:W-:-:S07]  /*06a0*/  FFMA R24, R26, R10, R15 ;  /* 0x0000000a1a187223 */ /* 0x020fce000000000f */
.L_x_26:
[----:B------:R-:W-:Y:S05]  /*06b0*/  @!P0 BRA `(.L_x_23) ;  /* 0x00000000007c8947 */ /* 0x000fea0003800000 */
[----:B------:R-:W-:Y:S01]  /*06c0*/  ISETP.NE.AND P1, PT, R14, 0x1, PT ;  /* 0x000000010e00780c */ /* 0x000fe20003f25270 */
[----:B------:R-:W0:Y:S01]  /*06d0*/  LDC.64 R10, c[0x0][0x390] ;  /* 0x0000e400ff0a7b82 */ /* 0x000e220000000a00 */
[----:B------:R-:W-:-:S04]  /*06e0*/  LOP3.LUT R19, R19, 0x1, RZ, 0xc0, !PT ;  /* 0x0000000113137812 */ /* 0x000fc800078ec0ff */
[----:B------:R-:W-:-:S03]  /*06f0*/  ISETP.NE.U32.AND P0, PT, R19, 0x1, PT ;  /* 0x000000011300780c */ /* 0x000fc60003f05070 */
[----:B------:R-:W1:Y:S04]  /*0700*/  LDC.64 R8, c[0x0][0x398] ;  /* 0x0000e600ff087b82 */ /* 0x000e680000000a00 */
[CC--:B------:R-:W-:Y:S02]  /*0710*/  @P1 IADD3 R13, PT, PT, R20.reuse, R21.reuse, RZ ;  /* 0x00000015140d1210 */ /* 0x0c0fe40007ffe0ff */
[----:B------:R-:W-:Y:S02]  /*0720*/  @P1 IADD3 R12, P2, PT, R20, R21, RZ ;  /* 0x00000015140c1210 */ /* 0x000fe40007f5e0ff */
[----:B------:R-:W2:Y:S02]  /*0730*/  @P1 LDC.64 R2, c[0x0][0x390] ;  /* 0x0000e400ff021b82 */ /* 0x000ea40000000a00 */
[----:B------:R-:W-:-:S06]  /*0740*/  @P1 IADD3.X R14, PT, PT, RZ, RZ, RZ, P2, !PT ;  /* 0x000000ffff0e1210 */ /* 0x000fcc00017fe4ff */
[----:B------:R-:W3:Y:S01]  /*0750*/  LDC.64 R4, c[0x0][0x390] ;  /* 0x0000e400ff047b82 */ /* 0x000ee20000000a00 */
[----:B0-----:R-:W-:-:S04]  /*0760*/  @P1 IMAD.WIDE.U32 R10, R13, 0x4, R10 ;  /* 0x000000040d0a1825 */ /* 0x001fc800078e000a */
[C---:B------:R-:W-:Y:S01]  /*0770*/  @P1 IMAD R13, R21.reuse, R17, R0 ;  /* 0x00000011150d1224 */ /* 0x040fe200078e0200 */
[----:B------:R-:W-:Y:S01]  /*0780*/  @P1 IADD3 R21, PT, PT, R21, 0x2, RZ ;  /* 0x0000000215151810 */ /* 0x000fe20007ffe0ff */
[----:B------:R-:W4:Y:S01]  /*0790*/  @P1 LDG.E R11, desc[UR4][R10.64] ;  /* 0x000000040a0b1981 */ /* 0x000f22000c1e1900 */
[----:B------:R-:W0:Y:S01]  /*07a0*/  LDC.64 R6, c[0x0][0x398] ;  /* 0x0000e600ff067b82 */ /* 0x000e220000000a00 */
[----:B-1----:R-:W-:Y:S01]  /*07b0*/  @P1 IMAD.WIDE R8, R13, 0x4, R8 ;  /* 0x000000040d081825 */ /* 0x002fe200078e0208 */
[----:B------:R-:W-:Y:S02]  /*07c0*/  @!P0 IADD3 R15, PT, PT, R20, R21, RZ ;  /* 0x00000015140f8210 */ /* 0x000fe40007ffe0ff */
[----:B--2---:R-:W-:Y:S01]  /*07d0*/  @P1 LEA R2, P2, R12, R2, 0x2 ;  /* 0x000000020c021211 */ /* 0x004fe200078410ff */
[----:B------:R-:W-:-:S03]  /*07e0*/  @!P0 IMAD R21, R21, R17, R0 ;  /* 0x0000001115158224 */ /* 0x000fc600078e0200 */
[----:B------:R-:W-:Y:S01]  /*07f0*/  @P1 LEA.HI.X R3, R12, R3, R14, 0x2, P2 ;  /* 0x000000030c031211 */ /* 0x000fe200010f140e */
[----:B------:R-:W-:Y:S01]  /*0800*/  @P1 IMAD.WIDE R12, R17, 0x4, R8 ;  /* 0x00000004110c1825 */ /* 0x000fe200078e0208 */
[----:B------:R-:W4:Y:S03]  /*0810*/  @P1 LDG.E R14, desc[UR4][R8.64] ;  /* 0x00000004080e1981 */ /* 0x000f26000c1e1900 */
[----:B---3--:R-:W-:Y:S01]  /*0820*/  @!P0 IMAD.WIDE.U32 R4, R15, 0x4, R4 ;  /* 0x000000040f048825 */ /* 0x008fe200078e0004 */
[----:B------:R-:W2:Y:S04]  /*0830*/  @P1 LDG.E R2, desc[UR4][R2.64+0x4] ;  /* 0x0000040402021981 */ /* 0x000ea8000c1e1900 */
[----:B------:R-:W2:Y:S01]  /*0840*/  @P1 LDG.E R12, desc[UR4][R12.64] ;  /* 0x000000040c0c1981 */ /* 0x000ea2000c1e1900 */
[----:B0-----:R-:W-:-:S03]  /*0850*/  @!P0 IMAD.WIDE R6, R21, 0x4, R6 ;  /* 0x0000000415068825 */ /* 0x001fc600078e0206 */
[----:B------:R-:W3:Y:S04]  /*0860*/  @!P0 LDG.E R5, desc[UR4][R4.64] ;  /* 0x0000000404058981 */ /* 0x000ee8000c1e1900 */
[----:B------:R-:W3:Y:S01]  /*0870*/  @!P0 LDG.E R6, desc[UR4][R6.64] ;  /* 0x0000000406068981 */ /* 0x000ee2000c1e1900 */
[----:B----4-:R-:W-:-:S04]  /*0880*/  @P1 FFMA R11, R11, R14, R24 ;  /* 0x0000000e0b0b1223 */ /* 0x010fc80000000018 */
[----:B--2---:R-:W-:-:S04]  /*0890*/  @P1 FFMA R24, R2, R12, R11 ;  /* 0x0000000c02181223 */ /* 0x004fc8000000000b */
[----:B---3--:R-:W-:-:S07]  /*08a0*/  @!P0 FFMA R24, R5, R6, R24 ;  /* 0x0000000605188223 */ /* 0x008fce0000000018 */
.L_x_23:
[----:B------:R-:W0:Y:S01]  /*08b0*/  LDC.64 R2, c[0x0][0x3a0] ;  /* 0x0000e800ff027b82 */ /* 0x000e220000000a00 */
[----:B------:R-:W-:-:S04]  /*08c0*/  IMAD R17, R16, R17, R0 ;  /* 0x0000001110117224 */ /* 0x000fc800078e0200 */
[----:B0-----:R-:W-:-:S05]  /*08d0*/  IMAD.WIDE R2, R17, 0x4, R2 ;  /* 0x0000000411027825 */ /* 0x001fca00078e0202 */
[----:B------:R-:W-:Y:S01]  /*08e0*/  STG.E desc[UR4][R2.64], R24 ;  /* 0x0000001802007986 */ /* 0x000fe2000c101904 */
[----:B------:R-:W-:Y:S05]  /*08f0*/  EXIT ;  /* 0x000000000000794d */ /* 0x000fea0003800000 */
.L_x_27:
        /* <DEDUP_REMOVED lines=16> */
.L_x_30:


//--------------------- .nv.shared.reserved.0     --------------------------
	.section	.nv.shared.reserved.0,"aw",@nobits
	.weak		__nv_reservedSMEM_offset_0_alias
	.size		__nv_reservedSMEM_offset_0_alias, 0, 64
	.other		__nv_reservedSMEM_offset_0_alias,@"STO_CUDA_RESERVED_SHARED STV_DEFAULT"
__nv_reservedSMEM_offset_0_alias:
	.zero		0
	.zero		64


//--------------------- .nv.constant0._Z30matrixMulKernel_1thread1columniiiPKfS0_Pf --------------------------
	.section	.nv.constant0._Z30matrixMulKernel_1thread1columniiiPKfS0_Pf,"a",@progbits
	.sectionflags	@""
	.align	4
.nv.constant0._Z30matrixMulKernel_1thread1columniiiPKfS0_Pf:
	.zero		936


//--------------------- .nv.constant0._Z27matrixMulKernel_1thread1rowiiiPKfS0_Pf --------------------------
	.section	.nv.constant0._Z27matrixMulKernel_1thread1rowiiiPKfS0_Pf,"a",@progbits
	.sectionflags	@""
	.align	4
.nv.constant0._Z27matrixMulKernel_1thread1rowiiiPKfS0_Pf:
	.zero		936


//--------------------- .nv.constant0._Z31matrixMulKernel_1thread1elementiiiPKfS0_Pf --------------------------
	.section	.nv.constant0._Z31matrixMulKernel_1thread1elementiiiPKfS0_Pf,"a",@progbits
	.sectionflags	@""
	.align	4
.nv.constant0._Z31matrixMulKernel_1thread1elementiiiPKfS0_Pf:
	.zero		936


//--------------------- SYMBOLS --------------------------

	.type		.nv.reservedSmem.offset0,@object
	.size		.nv.reservedSmem.offset0,0x4
